//
// Generated by NVIDIA NVVM Compiler
//
// Compiler Build ID: CL-36424714
// Cuda compilation tools, release 13.0, V13.0.88
// Based on NVVM 20.0.0
//

.version 9.0
.target sm_100
.address_size 64

	// .globl	_Z7conv_1dPKfS0_Pfiiii
.const .align 4 .b8 c_kern[24576];
.extern .shared .align 16 .b8 shmem[];

.visible .entry _Z7conv_1dPKfS0_Pfiiii(
	.param .u64 .ptr .align 1 _Z7conv_1dPKfS0_Pfiiii_param_0,
	.param .u64 .ptr .align 1 _Z7conv_1dPKfS0_Pfiiii_param_1,
	.param .u64 .ptr .align 1 _Z7conv_1dPKfS0_Pfiiii_param_2,
	.param .u32 _Z7conv_1dPKfS0_Pfiiii_param_3,
	.param .u32 _Z7conv_1dPKfS0_Pfiiii_param_4,
	.param .u32 _Z7conv_1dPKfS0_Pfiiii_param_5,
	.param .u32 _Z7conv_1dPKfS0_Pfiiii_param_6
)
{
	.reg .pred 	%p<27>;
	.reg .b32 	%r<101>;
	.reg .b32 	%f<95>;
	.reg .b64 	%rd<105>;

	ld.param.u64 	%rd10, [_Z7conv_1dPKfS0_Pfiiii_param_0];
	ld.param.u64 	%rd11, [_Z7conv_1dPKfS0_Pfiiii_param_1];
	ld.param.u64 	%rd12, [_Z7conv_1dPKfS0_Pfiiii_param_2];
	ld.param.u32 	%r55, [_Z7conv_1dPKfS0_Pfiiii_param_5];
	ld.param.u32 	%r56, [_Z7conv_1dPKfS0_Pfiiii_param_6];
	cvta.to.global.u64 	%rd1, %rd11;
	cvta.to.global.u64 	%rd2, %rd10;
	cvta.to.global.u64 	%rd3, %rd12;
	mov.u32 	%r86, %tid.x;
	setp.ge.s32 	%p1, %r86, %r55;
	@%p1 bra 	$L__BB0_45;
	mov.u32 	%r57, %ctaid.y;
	mov.u32 	%r58, %nctaid.y;
	mov.u32 	%r59, %ctaid.x;
	mad.lo.s32 	%r60, %r59, %r58, %r57;
	mul.lo.s32 	%r61, %r55, %r60;
	cvt.s64.s32 	%rd4, %r61;
	mul.lo.s32 	%r62, %r56, %r57;
	cvt.s64.s32 	%rd5, %r62;
	setp.gt.s32 	%p2, %r56, 0;
	mov.u32 	%r2, %ntid.x;
	@%p2 bra 	$L__BB0_2;
	bra.uni 	$L__BB0_44;
$L__BB0_2:
	and.b32  	%r3, %r56, 7;
	and.b32  	%r4, %r56, 3;
	and.b32  	%r5, %r56, 2147483640;
	and.b32  	%r6, %r56, 1;
	add.s32 	%r7, %r56, -6;
	add.s32 	%r8, %r56, -5;
	add.s32 	%r9, %r56, -4;
	add.s32 	%r10, %r56, -3;
$L__BB0_3:
	setp.lt.u32 	%p4, %r56, 8;
	mov.f32 	%f74, 0f00000000;
	mov.b32 	%r98, 0;
	@%p4 bra 	$L__BB0_22;
	add.s32 	%r95, %r56, -8;
	add.s32 	%r94, %r56, -7;
	add.s32 	%r89, %r56, -2;
	add.s32 	%r87, %r56, -1;
	add.s32 	%r88, %r86, -1;
	cvt.s64.s32 	%rd15, %r86;
	add.s64 	%rd16, %rd4, %rd15;
	shl.b64 	%rd17, %rd16, 2;
	add.s64 	%rd18, %rd2, %rd17;
	add.s64 	%rd104, %rd18, -12;
	mov.f32 	%f74, 0f00000000;
	mov.b32 	%r96, 0;
	mov.u32 	%r90, %r10;
	mov.u32 	%r91, %r9;
	mov.u32 	%r92, %r8;
	mov.u32 	%r93, %r7;
$L__BB0_5:
	.pragma "nounroll";
	setp.lt.s32 	%p5, %r86, %r96;
	@%p5 bra 	$L__BB0_7;
	ld.global.nc.f32 	%f41, [%rd104+12];
	cvt.s64.s32 	%rd19, %r87;
	add.s64 	%rd20, %rd5, %rd19;
	shl.b64 	%rd21, %rd20, 2;
	add.s64 	%rd22, %rd1, %rd21;
	ld.global.nc.f32 	%f42, [%rd22];
	fma.rn.f32 	%f74, %f41, %f42, %f74;
$L__BB0_7:
	setp.le.s32 	%p6, %r86, %r96;
	@%p6 bra 	$L__BB0_9;
	cvt.s64.s32 	%rd23, %r88;
	add.s64 	%rd24, %rd4, %rd23;
	shl.b64 	%rd25, %rd24, 2;
	add.s64 	%rd26, %rd2, %rd25;
	ld.global.nc.f32 	%f43, [%rd26];
	cvt.s64.s32 	%rd27, %r89;
	add.s64 	%rd28, %rd5, %rd27;
	shl.b64 	%rd29, %rd28, 2;
	add.s64 	%rd30, %rd1, %rd29;
	ld.global.nc.f32 	%f44, [%rd30];
	fma.rn.f32 	%f74, %f43, %f44, %f74;
$L__BB0_9:
	add.s32 	%r27, %r96, 2;
	setp.lt.s32 	%p7, %r86, %r27;
	@%p7 bra 	$L__BB0_11;
	ld.global.nc.f32 	%f45, [%rd104+4];
	cvt.s64.s32 	%rd31, %r90;
	add.s64 	%rd32, %rd5, %rd31;
	shl.b64 	%rd33, %rd32, 2;
	add.s64 	%rd34, %rd1, %rd33;
	ld.global.nc.f32 	%f46, [%rd34];
	fma.rn.f32 	%f74, %f45, %f46, %f74;
$L__BB0_11:
	add.s32 	%r28, %r27, 1;
	setp.lt.s32 	%p8, %r86, %r28;
	@%p8 bra 	$L__BB0_13;
	ld.global.nc.f32 	%f47, [%rd104];
	cvt.s64.s32 	%rd35, %r91;
	add.s64 	%rd36, %rd5, %rd35;
	shl.b64 	%rd37, %rd36, 2;
	add.s64 	%rd38, %rd1, %rd37;
	ld.global.nc.f32 	%f48, [%rd38];
	fma.rn.f32 	%f74, %f47, %f48, %f74;
$L__BB0_13:
	add.s32 	%r29, %r28, 1;
	setp.lt.s32 	%p9, %r86, %r29;
	@%p9 bra 	$L__BB0_15;
	ld.global.nc.f32 	%f49, [%rd104+-4];
	cvt.s64.s32 	%rd39, %r92;
	add.s64 	%rd40, %rd5, %rd39;
	shl.b64 	%rd41, %rd40, 2;
	add.s64 	%rd42, %rd1, %rd41;
	ld.global.nc.f32 	%f50, [%rd42];
	fma.rn.f32 	%f74, %f49, %f50, %f74;
$L__BB0_15:
	add.s32 	%r30, %r29, 1;
	setp.lt.s32 	%p10, %r86, %r30;
	@%p10 bra 	$L__BB0_17;
	ld.global.nc.f32 	%f51, [%rd104+-8];
	cvt.s64.s32 	%rd43, %r93;
	add.s64 	%rd44, %rd5, %rd43;
	shl.b64 	%rd45, %rd44, 2;
	add.s64 	%rd46, %rd1, %rd45;
	ld.global.nc.f32 	%f52, [%rd46];
	fma.rn.f32 	%f74, %f51, %f52, %f74;
$L__BB0_17:
	add.s32 	%r31, %r30, 1;
	setp.lt.s32 	%p11, %r86, %r31;
	@%p11 bra 	$L__BB0_19;
	ld.global.nc.f32 	%f53, [%rd104+-12];
	cvt.s64.s32 	%rd47, %r94;
	add.s64 	%rd48, %rd5, %rd47;
	shl.b64 	%rd49, %rd48, 2;
	add.s64 	%rd50, %rd1, %rd49;
	ld.global.nc.f32 	%f54, [%rd50];
	fma.rn.f32 	%f74, %f53, %f54, %f74;
$L__BB0_19:
	add.s32 	%r32, %r31, 1;
	setp.lt.s32 	%p12, %r86, %r32;
	@%p12 bra 	$L__BB0_21;
	ld.global.nc.f32 	%f55, [%rd104+-16];
	cvt.s64.s32 	%rd51, %r95;
	add.s64 	%rd52, %rd5, %rd51;
	shl.b64 	%rd53, %rd52, 2;
	add.s64 	%rd54, %rd1, %rd53;
	ld.global.nc.f32 	%f56, [%rd54];
	fma.rn.f32 	%f74, %f55, %f56, %f74;
$L__BB0_21:
	add.s32 	%r95, %r95, -8;
	add.s32 	%r94, %r94, -8;
	add.s32 	%r93, %r93, -8;
	add.s32 	%r92, %r92, -8;
	add.s32 	%r91, %r91, -8;
	add.s32 	%r90, %r90, -8;
	add.s32 	%r89, %r89, -8;
	add.s32 	%r88, %r88, -8;
	add.s32 	%r87, %r87, -8;
	add.s64 	%rd104, %rd104, -32;
	add.s32 	%r96, %r32, 1;
	setp.ne.s32 	%p13, %r96, %r5;
	mov.u32 	%r98, %r5;
	@%p13 bra 	$L__BB0_5;
$L__BB0_22:
	setp.eq.s32 	%p14, %r3, 0;
	@%p14 bra 	$L__BB0_43;
	add.s32 	%r68, %r3, -1;
	setp.lt.u32 	%p15, %r68, 3;
	@%p15 bra 	$L__BB0_33;
	sub.s32 	%r69, %r86, %r98;
	not.b32 	%r44, %r98;
	setp.lt.s32 	%p16, %r86, %r98;
	cvt.s64.s32 	%rd55, %r69;
	add.s64 	%rd56, %rd55, %rd4;
	shl.b64 	%rd57, %rd56, 2;
	add.s64 	%rd9, %rd2, %rd57;
	@%p16 bra 	$L__BB0_26;
	ld.global.nc.f32 	%f58, [%rd9];
	add.s32 	%r70, %r56, %r44;
	cvt.s64.s32 	%rd58, %r70;
	add.s64 	%rd59, %rd58, %rd5;
	shl.b64 	%rd60, %rd59, 2;
	add.s64 	%rd61, %rd1, %rd60;
	ld.global.nc.f32 	%f59, [%rd61];
	fma.rn.f32 	%f74, %f58, %f59, %f74;
$L__BB0_26:
	sub.s32 	%r45, %r56, %r98;
	setp.le.s32 	%p17, %r86, %r98;
	@%p17 bra 	$L__BB0_28;
	add.s32 	%r71, %r45, -2;
	add.s32 	%r72, %r86, %r44;
	cvt.s64.s32 	%rd62, %r72;
	add.s64 	%rd63, %rd62, %rd4;
	shl.b64 	%rd64, %rd63, 2;
	add.s64 	%rd65, %rd2, %rd64;
	ld.global.nc.f32 	%f60, [%rd65];
	cvt.s64.s32 	%rd66, %r71;
	add.s64 	%rd67, %rd66, %rd5;
	shl.b64 	%rd68, %rd67, 2;
	add.s64 	%rd69, %rd1, %rd68;
	ld.global.nc.f32 	%f61, [%rd69];
	fma.rn.f32 	%f74, %f60, %f61, %f74;
$L__BB0_28:
	add.s32 	%r73, %r98, 2;
	setp.lt.s32 	%p18, %r86, %r73;
	@%p18 bra 	$L__BB0_30;
	add.s32 	%r74, %r45, -3;
	ld.global.nc.f32 	%f62, [%rd9+-8];
	cvt.s64.s32 	%rd70, %r74;
	add.s64 	%rd71, %rd70, %rd5;
	shl.b64 	%rd72, %rd71, 2;
	add.s64 	%rd73, %rd1, %rd72;
	ld.global.nc.f32 	%f63, [%rd73];
	fma.rn.f32 	%f74, %f62, %f63, %f74;
$L__BB0_30:
	add.s32 	%r75, %r98, 3;
	setp.lt.s32 	%p19, %r86, %r75;
	@%p19 bra 	$L__BB0_32;
	add.s32 	%r76, %r45, -4;
	ld.global.nc.f32 	%f64, [%rd9+-12];
	cvt.s64.s32 	%rd74, %r76;
	add.s64 	%rd75, %rd74, %rd5;
	shl.b64 	%rd76, %rd75, 2;
	add.s64 	%rd77, %rd1, %rd76;
	ld.global.nc.f32 	%f65, [%rd77];
	fma.rn.f32 	%f74, %f64, %f65, %f74;
$L__BB0_32:
	add.s32 	%r98, %r98, 4;
$L__BB0_33:
	setp.eq.s32 	%p20, %r4, 0;
	@%p20 bra 	$L__BB0_43;
	setp.eq.s32 	%p21, %r4, 1;
	@%p21 bra 	$L__BB0_40;
	not.b32 	%r48, %r98;
	setp.lt.s32 	%p22, %r86, %r98;
	@%p22 bra 	$L__BB0_37;
	sub.s32 	%r77, %r86, %r98;
	cvt.s64.s32 	%rd78, %r77;
	add.s64 	%rd79, %rd78, %rd4;
	shl.b64 	%rd80, %rd79, 2;
	add.s64 	%rd81, %rd2, %rd80;
	ld.global.nc.f32 	%f67, [%rd81];
	add.s32 	%r78, %r56, %r48;
	cvt.s64.s32 	%rd82, %r78;
	add.s64 	%rd83, %rd82, %rd5;
	shl.b64 	%rd84, %rd83, 2;
	add.s64 	%rd85, %rd1, %rd84;
	ld.global.nc.f32 	%f68, [%rd85];
	fma.rn.f32 	%f74, %f67, %f68, %f74;
$L__BB0_37:
	setp.le.s32 	%p23, %r86, %r98;
	@%p23 bra 	$L__BB0_39;
	sub.s32 	%r79, %r56, %r98;
	add.s32 	%r80, %r79, -2;
	add.s32 	%r81, %r86, %r48;
	cvt.s64.s32 	%rd86, %r81;
	add.s64 	%rd87, %rd86, %rd4;
	shl.b64 	%rd88, %rd87, 2;
	add.s64 	%rd89, %rd2, %rd88;
	ld.global.nc.f32 	%f69, [%rd89];
	cvt.s64.s32 	%rd90, %r80;
	add.s64 	%rd91, %rd90, %rd5;
	shl.b64 	%rd92, %rd91, 2;
	add.s64 	%rd93, %rd1, %rd92;
	ld.global.nc.f32 	%f70, [%rd93];
	fma.rn.f32 	%f74, %f69, %f70, %f74;
$L__BB0_39:
	add.s32 	%r98, %r98, 2;
$L__BB0_40:
	setp.eq.s32 	%p24, %r6, 0;
	@%p24 bra 	$L__BB0_43;
	not.b32 	%r51, %r98;
	setp.lt.s32 	%p25, %r86, %r98;
	@%p25 bra 	$L__BB0_43;
	sub.s32 	%r82, %r86, %r98;
	cvt.s64.s32 	%rd94, %r82;
	add.s64 	%rd95, %rd94, %rd4;
	shl.b64 	%rd96, %rd95, 2;
	add.s64 	%rd97, %rd2, %rd96;
	ld.global.nc.f32 	%f71, [%rd97];
	add.s32 	%r83, %r56, %r51;
	cvt.s64.s32 	%rd98, %r83;
	add.s64 	%rd99, %rd98, %rd5;
	shl.b64 	%rd100, %rd99, 2;
	add.s64 	%rd101, %rd1, %rd100;
	ld.global.nc.f32 	%f72, [%rd101];
	fma.rn.f32 	%f74, %f71, %f72, %f74;
$L__BB0_43:
	cvt.u32.u64 	%r84, %rd4;
	add.s32 	%r85, %r86, %r84;
	mul.wide.s32 	%rd102, %r85, 4;
	add.s64 	%rd103, %rd3, %rd102;
	st.global.f32 	[%rd103], %f74;
	add.s32 	%r86, %r86, %r2;
	setp.lt.s32 	%p26, %r86, %r55;
	@%p26 bra 	$L__BB0_3;
	bra.uni 	$L__BB0_45;
$L__BB0_44:
	cvt.u32.u64 	%r63, %rd4;
	add.s32 	%r64, %r86, %r63;
	mul.wide.s32 	%rd13, %r64, 4;
	add.s64 	%rd14, %rd3, %rd13;
	mov.b32 	%r65, 0;
	st.global.u32 	[%rd14], %r65;
	add.s32 	%r86, %r86, %r2;
	setp.lt.s32 	%p3, %r86, %r55;
	@%p3 bra 	$L__BB0_44;
$L__BB0_45:
	ret;

}
	// .globl	_Z17conv_1d_shmem_allPKfS0_Pfiiii
.visible .entry _Z17conv_1d_shmem_allPKfS0_Pfiiii(
	.param .u64 .ptr .align 1 _Z17conv_1d_shmem_allPKfS0_Pfiiii_param_0,
	.param .u64 .ptr .align 1 _Z17conv_1d_shmem_allPKfS0_Pfiiii_param_1,
	.param .u64 .ptr .align 1 _Z17conv_1d_shmem_allPKfS0_Pfiiii_param_2,
	.param .u32 _Z17conv_1d_shmem_allPKfS0_Pfiiii_param_3,
	.param .u32 _Z17conv_1d_shmem_allPKfS0_Pfiiii_param_4,
	.param .u32 _Z17conv_1d_shmem_allPKfS0_Pfiiii_param_5,
	.param .u32 _Z17conv_1d_shmem_allPKfS0_Pfiiii_param_6
)
{
	.reg .pred 	%p<30>;
	.reg .b32 	%r<118>;
	.reg .b32 	%f<96>;
	.reg .b64 	%rd<77>;

	ld.param.u64 	%rd6, [_Z17conv_1d_shmem_allPKfS0_Pfiiii_param_0];
	ld.param.u64 	%rd7, [_Z17conv_1d_shmem_allPKfS0_Pfiiii_param_1];
	ld.param.u64 	%rd8, [_Z17conv_1d_shmem_allPKfS0_Pfiiii_param_2];
	ld.param.u32 	%r57, [_Z17conv_1d_shmem_allPKfS0_Pfiiii_param_5];
	ld.param.u32 	%r58, [_Z17conv_1d_shmem_allPKfS0_Pfiiii_param_6];
	cvta.to.global.u64 	%rd1, %rd7;
	cvta.to.global.u64 	%rd2, %rd8;
	mov.u32 	%r103, %tid.x;
	mov.u32 	%r59, %ctaid.x;
	mov.u32 	%r60, %nctaid.y;
	mov.u32 	%r61, %ctaid.y;
	mad.lo.s32 	%r62, %r59, %r60, %r61;
	mul.lo.s32 	%r63, %r57, %r62;
	cvt.s64.s32 	%rd3, %r63;
	mul.lo.s32 	%r64, %r58, %r61;
	cvt.s64.s32 	%rd4, %r64;
	setp.ge.s32 	%p1, %r103, %r57;
	@%p1 bra 	$L__BB1_3;
	mov.u32 	%r2, %ntid.x;
	cvta.to.global.u64 	%rd5, %rd6;
	mov.u32 	%r66, shmem;
	mov.u32 	%r102, %r103;
$L__BB1_2:
	cvt.s64.s32 	%rd9, %r102;
	add.s64 	%rd10, %rd9, %rd3;
	shl.b64 	%rd11, %rd10, 2;
	add.s64 	%rd12, %rd5, %rd11;
	ld.global.nc.f32 	%f38, [%rd12];
	shl.b32 	%r65, %r102, 2;
	add.s32 	%r67, %r66, %r65;
	st.shared.f32 	[%r67], %f38;
	add.s32 	%r102, %r102, %r2;
	setp.lt.s32 	%p2, %r102, %r57;
	@%p2 bra 	$L__BB1_2;
$L__BB1_3:
	setp.ge.s32 	%p3, %r103, %r57;
	bar.sync 	0;
	@%p3 bra 	$L__BB1_48;
	setp.gt.s32 	%p4, %r58, 0;
	mov.u32 	%r5, %ntid.x;
	@%p4 bra 	$L__BB1_5;
	bra.uni 	$L__BB1_47;
$L__BB1_5:
	and.b32  	%r6, %r58, 7;
	and.b32  	%r7, %r58, 3;
	and.b32  	%r8, %r58, 2147483640;
	add.s32 	%r9, %r58, -5;
$L__BB1_6:
	setp.lt.u32 	%p6, %r58, 8;
	mov.f32 	%f75, 0f00000000;
	mov.b32 	%r115, 0;
	@%p6 bra 	$L__BB1_25;
	add.s32 	%r110, %r58, -6;
	add.s32 	%r106, %r58, -2;
	add.s32 	%r112, %r58, -8;
	add.s32 	%r111, %r58, -7;
	add.s32 	%r105, %r58, -1;
	add.s32 	%r108, %r58, -4;
	add.s32 	%r107, %r58, -3;
	shl.b32 	%r73, %r103, 2;
	mov.u32 	%r74, shmem;
	add.s32 	%r75, %r74, %r73;
	add.s32 	%r104, %r75, -12;
	mov.f32 	%f75, 0f00000000;
	mov.b32 	%r113, 0;
	mov.u32 	%r109, %r9;
$L__BB1_8:
	.pragma "nounroll";
	setp.lt.s32 	%p7, %r103, %r113;
	@%p7 bra 	$L__BB1_10;
	ld.shared.f32 	%f42, [%r104+12];
	cvt.s64.s32 	%rd15, %r105;
	add.s64 	%rd16, %rd4, %rd15;
	shl.b64 	%rd17, %rd16, 2;
	add.s64 	%rd18, %rd1, %rd17;
	ld.global.nc.f32 	%f43, [%rd18];
	fma.rn.f32 	%f75, %f42, %f43, %f75;
$L__BB1_10:
	setp.le.s32 	%p8, %r103, %r113;
	@%p8 bra 	$L__BB1_12;
	ld.shared.f32 	%f44, [%r104+8];
	cvt.s64.s32 	%rd19, %r106;
	add.s64 	%rd20, %rd4, %rd19;
	shl.b64 	%rd21, %rd20, 2;
	add.s64 	%rd22, %rd1, %rd21;
	ld.global.nc.f32 	%f45, [%rd22];
	fma.rn.f32 	%f75, %f44, %f45, %f75;
$L__BB1_12:
	add.s32 	%r29, %r113, 2;
	setp.lt.s32 	%p9, %r103, %r29;
	@%p9 bra 	$L__BB1_14;
	ld.shared.f32 	%f46, [%r104+4];
	cvt.s64.s32 	%rd23, %r107;
	add.s64 	%rd24, %rd4, %rd23;
	shl.b64 	%rd25, %rd24, 2;
	add.s64 	%rd26, %rd1, %rd25;
	ld.global.nc.f32 	%f47, [%rd26];
	fma.rn.f32 	%f75, %f46, %f47, %f75;
$L__BB1_14:
	add.s32 	%r30, %r29, 1;
	setp.lt.s32 	%p10, %r103, %r30;
	@%p10 bra 	$L__BB1_16;
	ld.shared.f32 	%f48, [%r104];
	cvt.s64.s32 	%rd27, %r108;
	add.s64 	%rd28, %rd4, %rd27;
	shl.b64 	%rd29, %rd28, 2;
	add.s64 	%rd30, %rd1, %rd29;
	ld.global.nc.f32 	%f49, [%rd30];
	fma.rn.f32 	%f75, %f48, %f49, %f75;
$L__BB1_16:
	add.s32 	%r31, %r30, 1;
	setp.lt.s32 	%p11, %r103, %r31;
	@%p11 bra 	$L__BB1_18;
	ld.shared.f32 	%f50, [%r104+-4];
	cvt.s64.s32 	%rd31, %r109;
	add.s64 	%rd32, %rd4, %rd31;
	shl.b64 	%rd33, %rd32, 2;
	add.s64 	%rd34, %rd1, %rd33;
	ld.global.nc.f32 	%f51, [%rd34];
	fma.rn.f32 	%f75, %f50, %f51, %f75;
$L__BB1_18:
	add.s32 	%r32, %r31, 1;
	setp.lt.s32 	%p12, %r103, %r32;
	@%p12 bra 	$L__BB1_20;
	ld.shared.f32 	%f52, [%r104+-8];
	cvt.s64.s32 	%rd35, %r110;
	add.s64 	%rd36, %rd4, %rd35;
	shl.b64 	%rd37, %rd36, 2;
	add.s64 	%rd38, %rd1, %rd37;
	ld.global.nc.f32 	%f53, [%rd38];
	fma.rn.f32 	%f75, %f52, %f53, %f75;
$L__BB1_20:
	add.s32 	%r33, %r32, 1;
	setp.lt.s32 	%p13, %r103, %r33;
	@%p13 bra 	$L__BB1_22;
	ld.shared.f32 	%f54, [%r104+-12];
	cvt.s64.s32 	%rd39, %r111;
	add.s64 	%rd40, %rd4, %rd39;
	shl.b64 	%rd41, %rd40, 2;
	add.s64 	%rd42, %rd1, %rd41;
	ld.global.nc.f32 	%f55, [%rd42];
	fma.rn.f32 	%f75, %f54, %f55, %f75;
$L__BB1_22:
	add.s32 	%r34, %r33, 1;
	setp.lt.s32 	%p14, %r103, %r34;
	@%p14 bra 	$L__BB1_24;
	ld.shared.f32 	%f56, [%r104+-16];
	cvt.s64.s32 	%rd43, %r112;
	add.s64 	%rd44, %rd4, %rd43;
	shl.b64 	%rd45, %rd44, 2;
	add.s64 	%rd46, %rd1, %rd45;
	ld.global.nc.f32 	%f57, [%rd46];
	fma.rn.f32 	%f75, %f56, %f57, %f75;
$L__BB1_24:
	add.s32 	%r112, %r112, -8;
	add.s32 	%r111, %r111, -8;
	add.s32 	%r110, %r110, -8;
	add.s32 	%r109, %r109, -8;
	add.s32 	%r108, %r108, -8;
	add.s32 	%r107, %r107, -8;
	add.s32 	%r106, %r106, -8;
	add.s32 	%r105, %r105, -8;
	add.s32 	%r104, %r104, -32;
	add.s32 	%r113, %r34, 1;
	setp.ne.s32 	%p15, %r113, %r8;
	mov.u32 	%r115, %r8;
	@%p15 bra 	$L__BB1_8;
$L__BB1_25:
	setp.eq.s32 	%p16, %r6, 0;
	@%p16 bra 	$L__BB1_46;
	add.s32 	%r76, %r6, -1;
	setp.lt.u32 	%p17, %r76, 3;
	@%p17 bra 	$L__BB1_36;
	sub.s32 	%r77, %r103, %r115;
	setp.lt.s32 	%p18, %r103, %r115;
	shl.b32 	%r78, %r77, 2;
	mov.u32 	%r79, shmem;
	add.s32 	%r46, %r79, %r78;
	@%p18 bra 	$L__BB1_29;
	ld.shared.f32 	%f59, [%r46];
	not.b32 	%r80, %r115;
	add.s32 	%r81, %r58, %r80;
	cvt.s64.s32 	%rd47, %r81;
	add.s64 	%rd48, %rd47, %rd4;
	shl.b64 	%rd49, %rd48, 2;
	add.s64 	%rd50, %rd1, %rd49;
	ld.global.nc.f32 	%f60, [%rd50];
	fma.rn.f32 	%f75, %f59, %f60, %f75;
$L__BB1_29:
	sub.s32 	%r47, %r58, %r115;
	setp.le.s32 	%p19, %r103, %r115;
	@%p19 bra 	$L__BB1_31;
	add.s32 	%r82, %r47, -2;
	ld.shared.f32 	%f61, [%r46+-4];
	cvt.s64.s32 	%rd51, %r82;
	add.s64 	%rd52, %rd51, %rd4;
	shl.b64 	%rd53, %rd52, 2;
	add.s64 	%rd54, %rd1, %rd53;
	ld.global.nc.f32 	%f62, [%rd54];
	fma.rn.f32 	%f75, %f61, %f62, %f75;
$L__BB1_31:
	add.s32 	%r83, %r115, 2;
	setp.lt.s32 	%p20, %r103, %r83;
	@%p20 bra 	$L__BB1_33;
	add.s32 	%r84, %r47, -3;
	ld.shared.f32 	%f63, [%r46+-8];
	cvt.s64.s32 	%rd55, %r84;
	add.s64 	%rd56, %rd55, %rd4;
	shl.b64 	%rd57, %rd56, 2;
	add.s64 	%rd58, %rd1, %rd57;
	ld.global.nc.f32 	%f64, [%rd58];
	fma.rn.f32 	%f75, %f63, %f64, %f75;
$L__BB1_33:
	add.s32 	%r85, %r115, 3;
	setp.lt.s32 	%p21, %r103, %r85;
	@%p21 bra 	$L__BB1_35;
	add.s32 	%r86, %r47, -4;
	ld.shared.f32 	%f65, [%r46+-12];
	cvt.s64.s32 	%rd59, %r86;
	add.s64 	%rd60, %rd59, %rd4;
	shl.b64 	%rd61, %rd60, 2;
	add.s64 	%rd62, %rd1, %rd61;
	ld.global.nc.f32 	%f66, [%rd62];
	fma.rn.f32 	%f75, %f65, %f66, %f75;
$L__BB1_35:
	add.s32 	%r115, %r115, 4;
$L__BB1_36:
	setp.eq.s32 	%p22, %r7, 0;
	@%p22 bra 	$L__BB1_46;
	setp.eq.s32 	%p23, %r7, 1;
	@%p23 bra 	$L__BB1_43;
	sub.s32 	%r87, %r103, %r115;
	setp.lt.s32 	%p24, %r103, %r115;
	shl.b32 	%r88, %r87, 2;
	mov.u32 	%r89, shmem;
	add.s32 	%r50, %r89, %r88;
	@%p24 bra 	$L__BB1_40;
	ld.shared.f32 	%f68, [%r50];
	not.b32 	%r90, %r115;
	add.s32 	%r91, %r58, %r90;
	cvt.s64.s32 	%rd63, %r91;
	add.s64 	%rd64, %rd63, %rd4;
	shl.b64 	%rd65, %rd64, 2;
	add.s64 	%rd66, %rd1, %rd65;
	ld.global.nc.f32 	%f69, [%rd66];
	fma.rn.f32 	%f75, %f68, %f69, %f75;
$L__BB1_40:
	setp.le.s32 	%p25, %r103, %r115;
	@%p25 bra 	$L__BB1_42;
	sub.s32 	%r92, %r58, %r115;
	add.s32 	%r93, %r92, -2;
	ld.shared.f32 	%f70, [%r50+-4];
	cvt.s64.s32 	%rd67, %r93;
	add.s64 	%rd68, %rd67, %rd4;
	shl.b64 	%rd69, %rd68, 2;
	add.s64 	%rd70, %rd1, %rd69;
	ld.global.nc.f32 	%f71, [%rd70];
	fma.rn.f32 	%f75, %f70, %f71, %f75;
$L__BB1_42:
	add.s32 	%r115, %r115, 2;
$L__BB1_43:
	and.b32  	%r94, %r58, 1;
	setp.eq.b32 	%p26, %r94, 1;
	not.pred 	%p27, %p26;
	@%p27 bra 	$L__BB1_46;
	not.b32 	%r53, %r115;
	setp.lt.s32 	%p28, %r103, %r115;
	@%p28 bra 	$L__BB1_46;
	sub.s32 	%r95, %r103, %r115;
	shl.b32 	%r96, %r95, 2;
	mov.u32 	%r97, shmem;
	add.s32 	%r98, %r97, %r96;
	ld.shared.f32 	%f72, [%r98];
	add.s32 	%r99, %r58, %r53;
	cvt.s64.s32 	%rd71, %r99;
	add.s64 	%rd72, %rd71, %rd4;
	shl.b64 	%rd73, %rd72, 2;
	add.s64 	%rd74, %rd1, %rd73;
	ld.global.nc.f32 	%f73, [%rd74];
	fma.rn.f32 	%f75, %f72, %f73, %f75;
$L__BB1_46:
	cvt.u32.u64 	%r100, %rd3;
	add.s32 	%r101, %r103, %r100;
	mul.wide.s32 	%rd75, %r101, 4;
	add.s64 	%rd76, %rd2, %rd75;
	st.global.f32 	[%rd76], %f75;
	add.s32 	%r103, %r103, %r5;
	setp.lt.s32 	%p29, %r103, %r57;
	@%p29 bra 	$L__BB1_6;
	bra.uni 	$L__BB1_48;
$L__BB1_47:
	cvt.u32.u64 	%r68, %rd3;
	add.s32 	%r69, %r103, %r68;
	mul.wide.s32 	%rd13, %r69, 4;
	add.s64 	%rd14, %rd2, %rd13;
	mov.b32 	%r70, 0;
	st.global.u32 	[%rd14], %r70;
	add.s32 	%r103, %r103, %r5;
	setp.lt.s32 	%p5, %r103, %r57;
	@%p5 bra 	$L__BB1_47;
$L__BB1_48:
	ret;

}
	// .globl	_Z12conv_1d_cmemPKfS0_Pfiiii
.visible .entry _Z12conv_1d_cmemPKfS0_Pfiiii(
	.param .u64 .ptr .align 1 _Z12conv_1d_cmemPKfS0_Pfiiii_param_0,
	.param .u64 .ptr .align 1 _Z12conv_1d_cmemPKfS0_Pfiiii_param_1,
	.param .u64 .ptr .align 1 _Z12conv_1d_cmemPKfS0_Pfiiii_param_2,
	.param .u32 _Z12conv_1d_cmemPKfS0_Pfiiii_param_3,
	.param .u32 _Z12conv_1d_cmemPKfS0_Pfiiii_param_4,
	.param .u32 _Z12conv_1d_cmemPKfS0_Pfiiii_param_5,
	.param .u32 _Z12conv_1d_cmemPKfS0_Pfiiii_param_6
)
{
	.reg .pred 	%p<29>;
	.reg .b32 	%r<118>;
	.reg .b32 	%f<96>;
	.reg .b64 	%rd<90>;

	ld.param.u64 	%rd5, [_Z12conv_1d_cmemPKfS0_Pfiiii_param_0];
	ld.param.u64 	%rd6, [_Z12conv_1d_cmemPKfS0_Pfiiii_param_2];
	ld.param.u32 	%r58, [_Z12conv_1d_cmemPKfS0_Pfiiii_param_5];
	ld.param.u32 	%r59, [_Z12conv_1d_cmemPKfS0_Pfiiii_param_6];
	cvta.to.global.u64 	%rd1, %rd6;
	mov.u32 	%r103, %tid.x;
	mov.u32 	%r60, %ctaid.x;
	mov.u32 	%r61, %nctaid.y;
	mov.u32 	%r62, %ctaid.y;
	mad.lo.s32 	%r63, %r60, %r61, %r62;
	mul.lo.s32 	%r64, %r58, %r63;
	cvt.s64.s32 	%rd2, %r64;
	mul.lo.s32 	%r65, %r59, %r62;
	cvt.s64.s32 	%rd3, %r65;
	setp.ge.s32 	%p1, %r103, %r58;
	@%p1 bra 	$L__BB2_3;
	mov.u32 	%r2, %ntid.x;
	cvta.to.global.u64 	%rd4, %rd5;
	mov.u32 	%r67, shmem;
	mov.u32 	%r102, %r103;
$L__BB2_2:
	cvt.s64.s32 	%rd7, %r102;
	add.s64 	%rd8, %rd7, %rd2;
	shl.b64 	%rd9, %rd8, 2;
	add.s64 	%rd10, %rd4, %rd9;
	ld.global.nc.f32 	%f38, [%rd10];
	shl.b32 	%r66, %r102, 2;
	add.s32 	%r68, %r67, %r66;
	st.shared.f32 	[%r68], %f38;
	add.s32 	%r102, %r102, %r2;
	setp.lt.s32 	%p2, %r102, %r58;
	@%p2 bra 	$L__BB2_2;
$L__BB2_3:
	setp.ge.s32 	%p3, %r103, %r58;
	bar.sync 	0;
	@%p3 bra 	$L__BB2_48;
	setp.gt.s32 	%p4, %r59, 0;
	mov.u32 	%r5, %ntid.x;
	@%p4 bra 	$L__BB2_5;
	bra.uni 	$L__BB2_47;
$L__BB2_5:
	and.b32  	%r6, %r59, 7;
	and.b32  	%r7, %r59, 3;
	and.b32  	%r8, %r59, 2147483640;
	and.b32  	%r9, %r59, 1;
	add.s32 	%r10, %r59, -6;
	add.s32 	%r11, %r59, -5;
	mov.u64 	%rd86, c_kern;
$L__BB2_6:
	setp.lt.u32 	%p6, %r59, 8;
	mov.f32 	%f75, 0f00000000;
	mov.b32 	%r115, 0;
	@%p6 bra 	$L__BB2_25;
	add.s32 	%r112, %r59, -8;
	add.s32 	%r111, %r59, -7;
	add.s32 	%r106, %r59, -2;
	add.s32 	%r108, %r59, -4;
	add.s32 	%r107, %r59, -3;
	add.s32 	%r105, %r59, -1;
	shl.b32 	%r74, %r103, 2;
	mov.u32 	%r75, shmem;
	add.s32 	%r76, %r75, %r74;
	add.s32 	%r104, %r76, -12;
	mov.f32 	%f75, 0f00000000;
	mov.b32 	%r113, 0;
	mov.u32 	%r109, %r11;
	mov.u32 	%r110, %r10;
$L__BB2_8:
	.pragma "nounroll";
	setp.lt.s32 	%p7, %r103, %r113;
	@%p7 bra 	$L__BB2_10;
	ld.shared.f32 	%f42, [%r104+12];
	cvt.s64.s32 	%rd13, %r105;
	add.s64 	%rd14, %rd3, %rd13;
	shl.b64 	%rd15, %rd14, 2;
	add.s64 	%rd17, %rd86, %rd15;
	ld.const.f32 	%f43, [%rd17];
	fma.rn.f32 	%f75, %f42, %f43, %f75;
$L__BB2_10:
	setp.le.s32 	%p8, %r103, %r113;
	@%p8 bra 	$L__BB2_12;
	ld.shared.f32 	%f44, [%r104+8];
	cvt.s64.s32 	%rd18, %r106;
	add.s64 	%rd19, %rd3, %rd18;
	shl.b64 	%rd20, %rd19, 2;
	add.s64 	%rd22, %rd86, %rd20;
	ld.const.f32 	%f45, [%rd22];
	fma.rn.f32 	%f75, %f44, %f45, %f75;
$L__BB2_12:
	add.s32 	%r30, %r113, 2;
	setp.lt.s32 	%p9, %r103, %r30;
	@%p9 bra 	$L__BB2_14;
	ld.shared.f32 	%f46, [%r104+4];
	cvt.s64.s32 	%rd23, %r107;
	add.s64 	%rd24, %rd3, %rd23;
	shl.b64 	%rd25, %rd24, 2;
	add.s64 	%rd27, %rd86, %rd25;
	ld.const.f32 	%f47, [%rd27];
	fma.rn.f32 	%f75, %f46, %f47, %f75;
$L__BB2_14:
	add.s32 	%r31, %r30, 1;
	setp.lt.s32 	%p10, %r103, %r31;
	@%p10 bra 	$L__BB2_16;
	ld.shared.f32 	%f48, [%r104];
	cvt.s64.s32 	%rd28, %r108;
	add.s64 	%rd29, %rd3, %rd28;
	shl.b64 	%rd30, %rd29, 2;
	add.s64 	%rd32, %rd86, %rd30;
	ld.const.f32 	%f49, [%rd32];
	fma.rn.f32 	%f75, %f48, %f49, %f75;
$L__BB2_16:
	add.s32 	%r32, %r31, 1;
	setp.lt.s32 	%p11, %r103, %r32;
	@%p11 bra 	$L__BB2_18;
	ld.shared.f32 	%f50, [%r104+-4];
	cvt.s64.s32 	%rd33, %r109;
	add.s64 	%rd34, %rd3, %rd33;
	shl.b64 	%rd35, %rd34, 2;
	add.s64 	%rd37, %rd86, %rd35;
	ld.const.f32 	%f51, [%rd37];
	fma.rn.f32 	%f75, %f50, %f51, %f75;
$L__BB2_18:
	add.s32 	%r33, %r32, 1;
	setp.lt.s32 	%p12, %r103, %r33;
	@%p12 bra 	$L__BB2_20;
	ld.shared.f32 	%f52, [%r104+-8];
	cvt.s64.s32 	%rd38, %r110;
	add.s64 	%rd39, %rd3, %rd38;
	shl.b64 	%rd40, %rd39, 2;
	add.s64 	%rd42, %rd86, %rd40;
	ld.const.f32 	%f53, [%rd42];
	fma.rn.f32 	%f75, %f52, %f53, %f75;
$L__BB2_20:
	add.s32 	%r34, %r33, 1;
	setp.lt.s32 	%p13, %r103, %r34;
	@%p13 bra 	$L__BB2_22;
	ld.shared.f32 	%f54, [%r104+-12];
	cvt.s64.s32 	%rd43, %r111;
	add.s64 	%rd44, %rd3, %rd43;
	shl.b64 	%rd45, %rd44, 2;
	add.s64 	%rd47, %rd86, %rd45;
	ld.const.f32 	%f55, [%rd47];
	fma.rn.f32 	%f75, %f54, %f55, %f75;
$L__BB2_22:
	add.s32 	%r35, %r34, 1;
	setp.lt.s32 	%p14, %r103, %r35;
	@%p14 bra 	$L__BB2_24;
	ld.shared.f32 	%f56, [%r104+-16];
	cvt.s64.s32 	%rd48, %r112;
	add.s64 	%rd49, %rd3, %rd48;
	shl.b64 	%rd50, %rd49, 2;
	add.s64 	%rd52, %rd86, %rd50;
	ld.const.f32 	%f57, [%rd52];
	fma.rn.f32 	%f75, %f56, %f57, %f75;
$L__BB2_24:
	add.s32 	%r112, %r112, -8;
	add.s32 	%r111, %r111, -8;
	add.s32 	%r110, %r110, -8;
	add.s32 	%r109, %r109, -8;
	add.s32 	%r108, %r108, -8;
	add.s32 	%r107, %r107, -8;
	add.s32 	%r106, %r106, -8;
	add.s32 	%r105, %r105, -8;
	add.s32 	%r104, %r104, -32;
	add.s32 	%r113, %r35, 1;
	setp.ne.s32 	%p15, %r113, %r8;
	mov.u32 	%r115, %r8;
	@%p15 bra 	$L__BB2_8;
$L__BB2_25:
	setp.eq.s32 	%p16, %r6, 0;
	@%p16 bra 	$L__BB2_46;
	add.s32 	%r77, %r6, -1;
	setp.lt.u32 	%p17, %r77, 3;
	@%p17 bra 	$L__BB2_36;
	sub.s32 	%r78, %r103, %r115;
	setp.lt.s32 	%p18, %r103, %r115;
	shl.b32 	%r79, %r78, 2;
	mov.u32 	%r80, shmem;
	add.s32 	%r47, %r80, %r79;
	@%p18 bra 	$L__BB2_29;
	ld.shared.f32 	%f59, [%r47];
	not.b32 	%r81, %r115;
	add.s32 	%r82, %r59, %r81;
	cvt.s64.s32 	%rd53, %r82;
	add.s64 	%rd54, %rd53, %rd3;
	shl.b64 	%rd55, %rd54, 2;
	add.s64 	%rd57, %rd86, %rd55;
	ld.const.f32 	%f60, [%rd57];
	fma.rn.f32 	%f75, %f59, %f60, %f75;
$L__BB2_29:
	sub.s32 	%r48, %r59, %r115;
	setp.le.s32 	%p19, %r103, %r115;
	@%p19 bra 	$L__BB2_31;
	add.s32 	%r83, %r48, -2;
	ld.shared.f32 	%f61, [%r47+-4];
	cvt.s64.s32 	%rd58, %r83;
	add.s64 	%rd59, %rd58, %rd3;
	shl.b64 	%rd60, %rd59, 2;
	add.s64 	%rd62, %rd86, %rd60;
	ld.const.f32 	%f62, [%rd62];
	fma.rn.f32 	%f75, %f61, %f62, %f75;
$L__BB2_31:
	add.s32 	%r84, %r115, 2;
	setp.lt.s32 	%p20, %r103, %r84;
	@%p20 bra 	$L__BB2_33;
	add.s32 	%r85, %r48, -3;
	ld.shared.f32 	%f63, [%r47+-8];
	cvt.s64.s32 	%rd63, %r85;
	add.s64 	%rd64, %rd63, %rd3;
	shl.b64 	%rd65, %rd64, 2;
	add.s64 	%rd67, %rd86, %rd65;
	ld.const.f32 	%f64, [%rd67];
	fma.rn.f32 	%f75, %f63, %f64, %f75;
$L__BB2_33:
	add.s32 	%r86, %r115, 3;
	setp.lt.s32 	%p21, %r103, %r86;
	@%p21 bra 	$L__BB2_35;
	add.s32 	%r87, %r48, -4;
	ld.shared.f32 	%f65, [%r47+-12];
	cvt.s64.s32 	%rd68, %r87;
	add.s64 	%rd69, %rd68, %rd3;
	shl.b64 	%rd70, %rd69, 2;
	add.s64 	%rd72, %rd86, %rd70;
	ld.const.f32 	%f66, [%rd72];
	fma.rn.f32 	%f75, %f65, %f66, %f75;
$L__BB2_35:
	add.s32 	%r115, %r115, 4;
$L__BB2_36:
	setp.eq.s32 	%p22, %r7, 0;
	@%p22 bra 	$L__BB2_46;
	setp.eq.s32 	%p23, %r7, 1;
	@%p23 bra 	$L__BB2_43;
	sub.s32 	%r88, %r103, %r115;
	setp.lt.s32 	%p24, %r103, %r115;
	shl.b32 	%r89, %r88, 2;
	mov.u32 	%r90, shmem;
	add.s32 	%r51, %r90, %r89;
	@%p24 bra 	$L__BB2_40;
	ld.shared.f32 	%f68, [%r51];
	not.b32 	%r91, %r115;
	add.s32 	%r92, %r59, %r91;
	cvt.s64.s32 	%rd73, %r92;
	add.s64 	%rd74, %rd73, %rd3;
	shl.b64 	%rd75, %rd74, 2;
	add.s64 	%rd77, %rd86, %rd75;
	ld.const.f32 	%f69, [%rd77];
	fma.rn.f32 	%f75, %f68, %f69, %f75;
$L__BB2_40:
	setp.le.s32 	%p25, %r103, %r115;
	@%p25 bra 	$L__BB2_42;
	sub.s32 	%r93, %r59, %r115;
	add.s32 	%r94, %r93, -2;
	ld.shared.f32 	%f70, [%r51+-4];
	cvt.s64.s32 	%rd78, %r94;
	add.s64 	%rd79, %rd78, %rd3;
	shl.b64 	%rd80, %rd79, 2;
	add.s64 	%rd82, %rd86, %rd80;
	ld.const.f32 	%f71, [%rd82];
	fma.rn.f32 	%f75, %f70, %f71, %f75;
$L__BB2_42:
	add.s32 	%r115, %r115, 2;
$L__BB2_43:
	setp.eq.s32 	%p26, %r9, 0;
	@%p26 bra 	$L__BB2_46;
	not.b32 	%r54, %r115;
	setp.lt.s32 	%p27, %r103, %r115;
	@%p27 bra 	$L__BB2_46;
	sub.s32 	%r95, %r103, %r115;
	shl.b32 	%r96, %r95, 2;
	mov.u32 	%r97, shmem;
	add.s32 	%r98, %r97, %r96;
	ld.shared.f32 	%f72, [%r98];
	add.s32 	%r99, %r59, %r54;
	cvt.s64.s32 	%rd83, %r99;
	add.s64 	%rd84, %rd83, %rd3;
	shl.b64 	%rd85, %rd84, 2;
	add.s64 	%rd87, %rd86, %rd85;
	ld.const.f32 	%f73, [%rd87];
	fma.rn.f32 	%f75, %f72, %f73, %f75;
$L__BB2_46:
	cvt.u32.u64 	%r100, %rd2;
	add.s32 	%r101, %r103, %r100;
	mul.wide.s32 	%rd88, %r101, 4;
	add.s64 	%rd89, %rd1, %rd88;
	st.global.f32 	[%rd89], %f75;
	add.s32 	%r103, %r103, %r5;
	setp.lt.s32 	%p28, %r103, %r58;
	@%p28 bra 	$L__BB2_6;
	bra.uni 	$L__BB2_48;
$L__BB2_47:
	cvt.u32.u64 	%r69, %rd2;
	add.s32 	%r70, %r103, %r69;
	mul.wide.s32 	%rd11, %r70, 4;
	add.s64 	%rd12, %rd1, %rd11;
	mov.b32 	%r71, 0;
	st.global.u32 	[%rd12], %r71;
	add.s32 	%r103, %r103, %r5;
	setp.lt.s32 	%p5, %r103, %r58;
	@%p5 bra 	$L__BB2_47;
$L__BB2_48:
	ret;

}
	// .globl	_Z18conv_1d_vectorizedPKfS0_Pfiiii
.visible .entry _Z18conv_1d_vectorizedPKfS0_Pfiiii(
	.param .u64 .ptr .align 1 _Z18conv_1d_vectorizedPKfS0_Pfiiii_param_0,
	.param .u64 .ptr .align 1 _Z18conv_1d_vectorizedPKfS0_Pfiiii_param_1,
	.param .u64 .ptr .align 1 _Z18conv_1d_vectorizedPKfS0_Pfiiii_param_2,
	.param .u32 _Z18conv_1d_vectorizedPKfS0_Pfiiii_param_3,
	.param .u32 _Z18conv_1d_vectorizedPKfS0_Pfiiii_param_4,
	.param .u32 _Z18conv_1d_vectorizedPKfS0_Pfiiii_param_5,
	.param .u32 _Z18conv_1d_vectorizedPKfS0_Pfiiii_param_6
)
{
	.reg .pred 	%p<33>;
	.reg .b32 	%r<127>;
	.reg .b32 	%f<115>;
	.reg .b64 	%rd<97>;

	ld.param.u64 	%rd5, [_Z18conv_1d_vectorizedPKfS0_Pfiiii_param_0];
	ld.param.u64 	%rd6, [_Z18conv_1d_vectorizedPKfS0_Pfiiii_param_2];
	ld.param.u32 	%r38, [_Z18conv_1d_vectorizedPKfS0_Pfiiii_param_5];
	ld.param.u32 	%r39, [_Z18conv_1d_vectorizedPKfS0_Pfiiii_param_6];
	cvta.to.global.u64 	%rd1, %rd5;
	cvta.to.global.u64 	%rd2, %rd6;
	mov.u32 	%r121, %tid.x;
	mov.u32 	%r40, %ctaid.x;
	mov.u32 	%r41, %nctaid.y;
	mov.u32 	%r42, %ctaid.y;
	mad.lo.s32 	%r43, %r40, %r41, %r42;
	mul.lo.s32 	%r2, %r38, %r43;
	mul.lo.s32 	%r44, %r39, %r42;
	cvt.s64.s32 	%rd3, %r44;
	shr.s32 	%r45, %r38, 31;
	shr.u32 	%r46, %r45, 30;
	add.s32 	%r47, %r38, %r46;
	shr.s32 	%r3, %r47, 2;
	setp.ge.s32 	%p1, %r121, %r3;
	@%p1 bra 	$L__BB3_7;
	mul.wide.s32 	%rd7, %r2, 4;
	add.s64 	%rd4, %rd1, %rd7;
	mov.u32 	%r4, %ntid.x;
	add.s32 	%r48, %r121, %r4;
	max.u32 	%r49, %r3, %r48;
	setp.lt.u32 	%p2, %r48, %r3;
	selp.u32 	%r50, 1, 0, %p2;
	add.s32 	%r51, %r48, %r50;
	sub.s32 	%r52, %r49, %r51;
	div.u32 	%r53, %r52, %r4;
	add.s32 	%r5, %r53, %r50;
	and.b32  	%r54, %r5, 3;
	setp.eq.s32 	%p3, %r54, 3;
	mov.u32 	%r119, %r121;
	@%p3 bra 	$L__BB3_4;
	add.s32 	%r56, %r5, 1;
	and.b32  	%r6, %r56, 3;
	mov.b32 	%r118, 0;
	mov.u32 	%r119, %r121;
$L__BB3_3:
	.pragma "nounroll";
	shl.b32 	%r57, %r119, 4;
	mov.u32 	%r58, shmem;
	add.s32 	%r59, %r58, %r57;
	mul.wide.u32 	%rd8, %r119, 16;
	add.s64 	%rd9, %rd4, %rd8;
	ld.global.nc.v4.f32 	{%f38, %f39, %f40, %f41}, [%rd9];
	st.shared.v4.f32 	[%r59], {%f38, %f39, %f40, %f41};
	add.s32 	%r119, %r119, %r4;
	add.s32 	%r118, %r118, 1;
	setp.ne.s32 	%p4, %r118, %r6;
	@%p4 bra 	$L__BB3_3;
$L__BB3_4:
	setp.lt.u32 	%p5, %r5, 3;
	@%p5 bra 	$L__BB3_7;
	mov.u32 	%r61, shmem;
	shl.b32 	%r64, %r4, 4;
$L__BB3_6:
	shl.b32 	%r60, %r119, 4;
	add.s32 	%r62, %r61, %r60;
	mul.wide.u32 	%rd10, %r119, 16;
	add.s64 	%rd11, %rd4, %rd10;
	ld.global.nc.v4.f32 	{%f42, %f43, %f44, %f45}, [%rd11];
	st.shared.v4.f32 	[%r62], {%f42, %f43, %f44, %f45};
	add.s32 	%r63, %r119, %r4;
	add.s32 	%r65, %r62, %r64;
	mul.wide.u32 	%rd12, %r63, 16;
	add.s64 	%rd13, %rd4, %rd12;
	ld.global.nc.v4.f32 	{%f46, %f47, %f48, %f49}, [%rd13];
	st.shared.v4.f32 	[%r65], {%f46, %f47, %f48, %f49};
	add.s32 	%r66, %r63, %r4;
	add.s32 	%r67, %r65, %r64;
	mul.wide.u32 	%rd14, %r66, 16;
	add.s64 	%rd15, %rd4, %rd14;
	ld.global.nc.v4.f32 	{%f50, %f51, %f52, %f53}, [%rd15];
	st.shared.v4.f32 	[%r67], {%f50, %f51, %f52, %f53};
	add.s32 	%r68, %r66, %r4;
	add.s32 	%r69, %r67, %r64;
	mul.wide.u32 	%rd16, %r68, 16;
	add.s64 	%rd17, %rd4, %rd16;
	ld.global.nc.v4.f32 	{%f54, %f55, %f56, %f57}, [%rd17];
	st.shared.v4.f32 	[%r69], {%f54, %f55, %f56, %f57};
	add.s32 	%r119, %r68, %r4;
	setp.lt.s32 	%p6, %r119, %r3;
	@%p6 bra 	$L__BB3_6;
$L__BB3_7:
	bar.sync 	0;
	setp.ge.s32 	%p7, %r121, %r38;
	@%p7 bra 	$L__BB3_52;
	setp.gt.s32 	%p8, %r39, 0;
	mov.u32 	%r14, %ntid.x;
	@%p8 bra 	$L__BB3_9;
	bra.uni 	$L__BB3_51;
$L__BB3_9:
	and.b32  	%r15, %r39, 7;
	add.s32 	%r16, %r15, -1;
	and.b32  	%r17, %r39, 3;
	and.b32  	%r18, %r39, 2147483640;
	and.b32  	%r19, %r39, 1;
	mov.u64 	%rd93, c_kern;
$L__BB3_10:
	setp.lt.u32 	%p10, %r39, 8;
	mov.f32 	%f94, 0f00000000;
	mov.b32 	%r124, 0;
	@%p10 bra 	$L__BB3_29;
	mov.f32 	%f94, 0f00000000;
	mov.b32 	%r122, 0;
$L__BB3_12:
	.pragma "nounroll";
	sub.s32 	%r74, %r121, %r122;
	setp.lt.s32 	%p11, %r74, 0;
	shl.b32 	%r75, %r74, 2;
	mov.u32 	%r76, shmem;
	add.s32 	%r22, %r76, %r75;
	@%p11 bra 	$L__BB3_14;
	ld.shared.f32 	%f61, [%r22];
	not.b32 	%r77, %r122;
	add.s32 	%r78, %r39, %r77;
	cvt.s64.s32 	%rd20, %r78;
	add.s64 	%rd21, %rd20, %rd3;
	shl.b64 	%rd22, %rd21, 2;
	add.s64 	%rd24, %rd93, %rd22;
	ld.const.f32 	%f62, [%rd24];
	fma.rn.f32 	%f94, %f61, %f62, %f94;
$L__BB3_14:
	sub.s32 	%r23, %r39, %r122;
	sub.s32 	%r79, %r122, %r121;
	setp.gt.s32 	%p12, %r79, -1;
	@%p12 bra 	$L__BB3_16;
	add.s32 	%r80, %r23, -2;
	ld.shared.f32 	%f63, [%r22+-4];
	cvt.s64.s32 	%rd25, %r80;
	add.s64 	%rd26, %rd25, %rd3;
	shl.b64 	%rd27, %rd26, 2;
	add.s64 	%rd29, %rd93, %rd27;
	ld.const.f32 	%f64, [%rd29];
	fma.rn.f32 	%f94, %f63, %f64, %f94;
$L__BB3_16:
	add.s32 	%r81, %r122, 2;
	setp.lt.s32 	%p13, %r121, %r81;
	@%p13 bra 	$L__BB3_18;
	add.s32 	%r82, %r23, -3;
	ld.shared.f32 	%f65, [%r22+-8];
	cvt.s64.s32 	%rd30, %r82;
	add.s64 	%rd31, %rd30, %rd3;
	shl.b64 	%rd32, %rd31, 2;
	add.s64 	%rd34, %rd93, %rd32;
	ld.const.f32 	%f66, [%rd34];
	fma.rn.f32 	%f94, %f65, %f66, %f94;
$L__BB3_18:
	add.s32 	%r83, %r122, 3;
	setp.lt.s32 	%p14, %r121, %r83;
	@%p14 bra 	$L__BB3_20;
	add.s32 	%r84, %r23, -4;
	ld.shared.f32 	%f67, [%r22+-12];
	cvt.s64.s32 	%rd35, %r84;
	add.s64 	%rd36, %rd35, %rd3;
	shl.b64 	%rd37, %rd36, 2;
	add.s64 	%rd39, %rd93, %rd37;
	ld.const.f32 	%f68, [%rd39];
	fma.rn.f32 	%f94, %f67, %f68, %f94;
$L__BB3_20:
	add.s32 	%r85, %r122, 4;
	setp.lt.s32 	%p15, %r121, %r85;
	@%p15 bra 	$L__BB3_22;
	add.s32 	%r86, %r23, -5;
	ld.shared.f32 	%f69, [%r22+-16];
	cvt.s64.s32 	%rd40, %r86;
	add.s64 	%rd41, %rd40, %rd3;
	shl.b64 	%rd42, %rd41, 2;
	add.s64 	%rd44, %rd93, %rd42;
	ld.const.f32 	%f70, [%rd44];
	fma.rn.f32 	%f94, %f69, %f70, %f94;
$L__BB3_22:
	add.s32 	%r87, %r122, 5;
	setp.lt.s32 	%p16, %r121, %r87;
	@%p16 bra 	$L__BB3_24;
	add.s32 	%r88, %r23, -6;
	ld.shared.f32 	%f71, [%r22+-20];
	cvt.s64.s32 	%rd45, %r88;
	add.s64 	%rd46, %rd45, %rd3;
	shl.b64 	%rd47, %rd46, 2;
	add.s64 	%rd49, %rd93, %rd47;
	ld.const.f32 	%f72, [%rd49];
	fma.rn.f32 	%f94, %f71, %f72, %f94;
$L__BB3_24:
	add.s32 	%r89, %r122, 6;
	setp.lt.s32 	%p17, %r121, %r89;
	@%p17 bra 	$L__BB3_26;
	add.s32 	%r90, %r23, -7;
	ld.shared.f32 	%f73, [%r22+-24];
	cvt.s64.s32 	%rd50, %r90;
	add.s64 	%rd51, %rd50, %rd3;
	shl.b64 	%rd52, %rd51, 2;
	add.s64 	%rd54, %rd93, %rd52;
	ld.const.f32 	%f74, [%rd54];
	fma.rn.f32 	%f94, %f73, %f74, %f94;
$L__BB3_26:
	add.s32 	%r91, %r122, 7;
	setp.lt.s32 	%p18, %r121, %r91;
	@%p18 bra 	$L__BB3_28;
	add.s32 	%r92, %r23, -8;
	ld.shared.f32 	%f75, [%r22+-28];
	cvt.s64.s32 	%rd55, %r92;
	add.s64 	%rd56, %rd55, %rd3;
	shl.b64 	%rd57, %rd56, 2;
	add.s64 	%rd59, %rd93, %rd57;
	ld.const.f32 	%f76, [%rd59];
	fma.rn.f32 	%f94, %f75, %f76, %f94;
$L__BB3_28:
	add.s32 	%r122, %r122, 8;
	setp.ne.s32 	%p19, %r122, %r18;
	mov.u32 	%r124, %r18;
	@%p19 bra 	$L__BB3_12;
$L__BB3_29:
	setp.eq.s32 	%p20, %r15, 0;
	@%p20 bra 	$L__BB3_50;
	setp.lt.u32 	%p21, %r16, 3;
	@%p21 bra 	$L__BB3_40;
	sub.s32 	%r93, %r121, %r124;
	setp.lt.s32 	%p22, %r93, 0;
	shl.b32 	%r94, %r93, 2;
	mov.u32 	%r95, shmem;
	add.s32 	%r26, %r95, %r94;
	@%p22 bra 	$L__BB3_33;
	ld.shared.f32 	%f78, [%r26];
	not.b32 	%r96, %r124;
	add.s32 	%r97, %r39, %r96;
	cvt.s64.s32 	%rd60, %r97;
	add.s64 	%rd61, %rd60, %rd3;
	shl.b64 	%rd62, %rd61, 2;
	add.s64 	%rd64, %rd93, %rd62;
	ld.const.f32 	%f79, [%rd64];
	fma.rn.f32 	%f94, %f78, %f79, %f94;
$L__BB3_33:
	sub.s32 	%r27, %r39, %r124;
	sub.s32 	%r98, %r124, %r121;
	setp.gt.s32 	%p23, %r98, -1;
	@%p23 bra 	$L__BB3_35;
	add.s32 	%r99, %r27, -2;
	ld.shared.f32 	%f80, [%r26+-4];
	cvt.s64.s32 	%rd65, %r99;
	add.s64 	%rd66, %rd65, %rd3;
	shl.b64 	%rd67, %rd66, 2;
	add.s64 	%rd69, %rd93, %rd67;
	ld.const.f32 	%f81, [%rd69];
	fma.rn.f32 	%f94, %f80, %f81, %f94;
$L__BB3_35:
	add.s32 	%r100, %r124, 2;
	setp.lt.s32 	%p24, %r121, %r100;
	@%p24 bra 	$L__BB3_37;
	add.s32 	%r101, %r27, -3;
	ld.shared.f32 	%f82, [%r26+-8];
	cvt.s64.s32 	%rd70, %r101;
	add.s64 	%rd71, %rd70, %rd3;
	shl.b64 	%rd72, %rd71, 2;
	add.s64 	%rd74, %rd93, %rd72;
	ld.const.f32 	%f83, [%rd74];
	fma.rn.f32 	%f94, %f82, %f83, %f94;
$L__BB3_37:
	add.s32 	%r102, %r124, 3;
	setp.lt.s32 	%p25, %r121, %r102;
	@%p25 bra 	$L__BB3_39;
	add.s32 	%r103, %r27, -4;
	ld.shared.f32 	%f84, [%r26+-12];
	cvt.s64.s32 	%rd75, %r103;
	add.s64 	%rd76, %rd75, %rd3;
	shl.b64 	%rd77, %rd76, 2;
	add.s64 	%rd79, %rd93, %rd77;
	ld.const.f32 	%f85, [%rd79];
	fma.rn.f32 	%f94, %f84, %f85, %f94;
$L__BB3_39:
	add.s32 	%r124, %r124, 4;
$L__BB3_40:
	setp.eq.s32 	%p26, %r17, 0;
	@%p26 bra 	$L__BB3_50;
	setp.eq.s32 	%p27, %r17, 1;
	@%p27 bra 	$L__BB3_47;
	sub.s32 	%r104, %r121, %r124;
	setp.lt.s32 	%p28, %r104, 0;
	shl.b32 	%r105, %r104, 2;
	mov.u32 	%r106, shmem;
	add.s32 	%r30, %r106, %r105;
	@%p28 bra 	$L__BB3_44;
	ld.shared.f32 	%f87, [%r30];
	not.b32 	%r107, %r124;
	add.s32 	%r108, %r39, %r107;
	cvt.s64.s32 	%rd80, %r108;
	add.s64 	%rd81, %rd80, %rd3;
	shl.b64 	%rd82, %rd81, 2;
	add.s64 	%rd84, %rd93, %rd82;
	ld.const.f32 	%f88, [%rd84];
	fma.rn.f32 	%f94, %f87, %f88, %f94;
$L__BB3_44:
	sub.s32 	%r109, %r124, %r121;
	setp.gt.s32 	%p29, %r109, -1;
	@%p29 bra 	$L__BB3_46;
	sub.s32 	%r110, %r39, %r124;
	add.s32 	%r111, %r110, -2;
	ld.shared.f32 	%f89, [%r30+-4];
	cvt.s64.s32 	%rd85, %r111;
	add.s64 	%rd86, %rd85, %rd3;
	shl.b64 	%rd87, %rd86, 2;
	add.s64 	%rd89, %rd93, %rd87;
	ld.const.f32 	%f90, [%rd89];
	fma.rn.f32 	%f94, %f89, %f90, %f94;
$L__BB3_46:
	add.s32 	%r124, %r124, 2;
$L__BB3_47:
	setp.eq.s32 	%p30, %r19, 0;
	@%p30 bra 	$L__BB3_50;
	sub.s32 	%r33, %r121, %r124;
	not.b32 	%r34, %r124;
	setp.lt.s32 	%p31, %r33, 0;
	@%p31 bra 	$L__BB3_50;
	shl.b32 	%r112, %r33, 2;
	mov.u32 	%r113, shmem;
	add.s32 	%r114, %r113, %r112;
	ld.shared.f32 	%f91, [%r114];
	add.s32 	%r115, %r39, %r34;
	cvt.s64.s32 	%rd90, %r115;
	add.s64 	%rd91, %rd90, %rd3;
	shl.b64 	%rd92, %rd91, 2;
	add.s64 	%rd94, %rd93, %rd92;
	ld.const.f32 	%f92, [%rd94];
	fma.rn.f32 	%f94, %f91, %f92, %f94;
$L__BB3_50:
	add.s32 	%r116, %r121, %r2;
	mul.wide.s32 	%rd95, %r116, 4;
	add.s64 	%rd96, %rd2, %rd95;
	st.global.f32 	[%rd96], %f94;
	add.s32 	%r121, %r121, %r14;
	setp.lt.s32 	%p32, %r121, %r38;
	@%p32 bra 	$L__BB3_10;
	bra.uni 	$L__BB3_52;
$L__BB3_51:
	add.s32 	%r70, %r121, %r2;
	mul.wide.s32 	%rd18, %r70, 4;
	add.s64 	%rd19, %rd2, %rd18;
	mov.b32 	%r71, 0;
	st.global.u32 	[%rd19], %r71;
	add.s32 	%r121, %r121, %r14;
	setp.lt.s32 	%p9, %r121, %r38;
	@%p9 bra 	$L__BB3_51;
$L__BB3_52:
	ret;

}
	// .globl	_Z16conv_1d_reg_tilePKfS0_Pfiiii
.visible .entry _Z16conv_1d_reg_tilePKfS0_Pfiiii(
	.param .u64 .ptr .align 1 _Z16conv_1d_reg_tilePKfS0_Pfiiii_param_0,
	.param .u64 .ptr .align 1 _Z16conv_1d_reg_tilePKfS0_Pfiiii_param_1,
	.param .u64 .ptr .align 1 _Z16conv_1d_reg_tilePKfS0_Pfiiii_param_2,
	.param .u32 _Z16conv_1d_reg_tilePKfS0_Pfiiii_param_3,
	.param .u32 _Z16conv_1d_reg_tilePKfS0_Pfiiii_param_4,
	.param .u32 _Z16conv_1d_reg_tilePKfS0_Pfiiii_param_5,
	.param .u32 _Z16conv_1d_reg_tilePKfS0_Pfiiii_param_6
)
{
	.reg .pred 	%p<29>;
	.reg .b32 	%r<120>;
	.reg .b32 	%f<162>;
	.reg .b64 	%rd<60>;

	ld.param.u64 	%rd7, [_Z16conv_1d_reg_tilePKfS0_Pfiiii_param_0];
	ld.param.u64 	%rd8, [_Z16conv_1d_reg_tilePKfS0_Pfiiii_param_2];
	ld.param.u32 	%r51, [_Z16conv_1d_reg_tilePKfS0_Pfiiii_param_3];
	ld.param.u32 	%r48, [_Z16conv_1d_reg_tilePKfS0_Pfiiii_param_4];
	ld.param.u32 	%r49, [_Z16conv_1d_reg_tilePKfS0_Pfiiii_param_5];
	ld.param.u32 	%r50, [_Z16conv_1d_reg_tilePKfS0_Pfiiii_param_6];
	mov.u32 	%r118, %tid.x;
	mov.u32 	%r2, %ctaid.x;
	mov.u32 	%r3, %ctaid.y;
	setp.ge.s32 	%p1, %r2, %r51;
	setp.ge.s32 	%p2, %r3, %r48;
	or.pred  	%p3, %p1, %p2;
	@%p3 bra 	$L__BB4_37;
	cvta.to.global.u64 	%rd9, %rd8;
	cvta.to.global.u64 	%rd10, %rd7;
	mad.lo.s32 	%r52, %r48, %r2, %r3;
	mul.lo.s32 	%r53, %r52, %r49;
	mul.wide.s32 	%rd11, %r53, 4;
	add.s64 	%rd1, %rd10, %rd11;
	mul.lo.s32 	%r54, %r50, %r3;
	cvt.s64.s32 	%rd2, %r54;
	add.s64 	%rd3, %rd9, %rd11;
	shr.s32 	%r55, %r49, 31;
	shr.u32 	%r56, %r55, 30;
	add.s32 	%r57, %r49, %r56;
	shr.s32 	%r4, %r57, 2;
	setp.ge.s32 	%p4, %r118, %r4;
	@%p4 bra 	$L__BB4_8;
	mov.u32 	%r5, %ntid.x;
	add.s32 	%r58, %r118, %r5;
	max.u32 	%r59, %r4, %r58;
	setp.lt.u32 	%p5, %r58, %r4;
	selp.u32 	%r60, 1, 0, %p5;
	add.s32 	%r61, %r58, %r60;
	sub.s32 	%r62, %r59, %r61;
	div.u32 	%r63, %r62, %r5;
	add.s32 	%r6, %r63, %r60;
	and.b32  	%r64, %r6, 3;
	setp.eq.s32 	%p6, %r64, 3;
	mov.u32 	%r108, %r118;
	@%p6 bra 	$L__BB4_5;
	add.s32 	%r66, %r6, 1;
	and.b32  	%r7, %r66, 3;
	mov.b32 	%r107, 0;
	mov.u32 	%r108, %r118;
$L__BB4_4:
	.pragma "nounroll";
	shl.b32 	%r67, %r108, 4;
	mov.u32 	%r68, shmem;
	add.s32 	%r69, %r68, %r67;
	mul.wide.u32 	%rd12, %r108, 16;
	add.s64 	%rd13, %rd1, %rd12;
	ld.global.nc.v4.f32 	{%f81, %f82, %f83, %f84}, [%rd13];
	st.shared.v4.f32 	[%r69], {%f81, %f82, %f83, %f84};
	add.s32 	%r108, %r108, %r5;
	add.s32 	%r107, %r107, 1;
	setp.ne.s32 	%p7, %r107, %r7;
	@%p7 bra 	$L__BB4_4;
$L__BB4_5:
	setp.lt.u32 	%p8, %r6, 3;
	@%p8 bra 	$L__BB4_8;
	mov.u32 	%r71, shmem;
	shl.b32 	%r74, %r5, 4;
$L__BB4_7:
	shl.b32 	%r70, %r108, 4;
	add.s32 	%r72, %r71, %r70;
	mul.wide.u32 	%rd14, %r108, 16;
	add.s64 	%rd15, %rd1, %rd14;
	ld.global.nc.v4.f32 	{%f85, %f86, %f87, %f88}, [%rd15];
	st.shared.v4.f32 	[%r72], {%f85, %f86, %f87, %f88};
	add.s32 	%r73, %r108, %r5;
	add.s32 	%r75, %r72, %r74;
	mul.wide.u32 	%rd16, %r73, 16;
	add.s64 	%rd17, %rd1, %rd16;
	ld.global.nc.v4.f32 	{%f89, %f90, %f91, %f92}, [%rd17];
	st.shared.v4.f32 	[%r75], {%f89, %f90, %f91, %f92};
	add.s32 	%r76, %r73, %r5;
	add.s32 	%r77, %r75, %r74;
	mul.wide.u32 	%rd18, %r76, 16;
	add.s64 	%rd19, %rd1, %rd18;
	ld.global.nc.v4.f32 	{%f93, %f94, %f95, %f96}, [%rd19];
	st.shared.v4.f32 	[%r77], {%f93, %f94, %f95, %f96};
	add.s32 	%r78, %r76, %r5;
	add.s32 	%r79, %r77, %r74;
	mul.wide.u32 	%rd20, %r78, 16;
	add.s64 	%rd21, %rd1, %rd20;
	ld.global.nc.v4.f32 	{%f97, %f98, %f99, %f100}, [%rd21];
	st.shared.v4.f32 	[%r79], {%f97, %f98, %f99, %f100};
	add.s32 	%r108, %r78, %r5;
	setp.lt.s32 	%p9, %r108, %r4;
	@%p9 bra 	$L__BB4_7;
$L__BB4_8:
	setp.ge.s32 	%p10, %r118, %r4;
	bar.sync 	0;
	@%p10 bra 	$L__BB4_37;
	setp.lt.s32 	%p11, %r50, 1;
	mov.u32 	%r15, %ntid.x;
	@%p11 bra 	$L__BB4_32;
	and.b32  	%r16, %r50, 3;
	and.b32  	%r17, %r50, 2147483644;
	and.b32  	%r18, %r50, 1;
	cvt.u64.u32 	%rd32, %r50;
	add.s64 	%rd33, %rd2, %rd32;
	shl.b64 	%rd34, %rd33, 2;
	mov.u64 	%rd35, c_kern;
	add.s64 	%rd36, %rd34, %rd35;
	add.s64 	%rd4, %rd36, -8;
	mov.u32 	%r94, shmem;
$L__BB4_11:
	setp.lt.u32 	%p17, %r50, 4;
	shl.b32 	%r20, %r118, 2;
	shl.b32 	%r93, %r118, 4;
	add.s32 	%r21, %r94, %r93;
	ld.shared.v4.f32 	{%f124, %f125, %f126, %f127}, [%r21];
	mov.f32 	%f132, 0f00000000;
	mov.b32 	%r115, 0;
	mov.f32 	%f133, %f132;
	mov.f32 	%f134, %f132;
	mov.f32 	%f135, %f132;
	@%p17 bra 	$L__BB4_22;
	add.s32 	%r112, %r50, -1;
	mov.u32 	%r97, shmem;
	add.s32 	%r98, %r97, %r93;
	add.s32 	%r111, %r98, -8;
	mov.f32 	%f132, 0f00000000;
	mov.b32 	%r113, 0;
	mov.u64 	%rd59, %rd4;
$L__BB4_13:
	.pragma "nounroll";
	cvt.s64.s32 	%rd37, %r112;
	add.s64 	%rd38, %rd2, %rd37;
	shl.b64 	%rd39, %rd38, 2;
	add.s64 	%rd41, %rd35, %rd39;
	ld.const.f32 	%f107, [%rd41];
	fma.rn.f32 	%f13, %f124, %f107, %f132;
	fma.rn.f32 	%f14, %f125, %f107, %f133;
	fma.rn.f32 	%f15, %f126, %f107, %f134;
	fma.rn.f32 	%f16, %f127, %f107, %f135;
	setp.ge.u32 	%p18, %r113, %r20;
	mov.f32 	%f127, 0f00000000;
	@%p18 bra 	$L__BB4_15;
	ld.shared.f32 	%f127, [%r111+4];
$L__BB4_15:
	ld.const.f32 	%f109, [%rd59];
	fma.rn.f32 	%f19, %f127, %f109, %f13;
	fma.rn.f32 	%f20, %f124, %f109, %f14;
	fma.rn.f32 	%f21, %f125, %f109, %f15;
	fma.rn.f32 	%f22, %f126, %f109, %f16;
	add.s32 	%r27, %r113, 1;
	setp.ge.u32 	%p19, %r27, %r20;
	mov.f32 	%f126, 0f00000000;
	@%p19 bra 	$L__BB4_17;
	ld.shared.f32 	%f126, [%r111];
$L__BB4_17:
	ld.const.f32 	%f111, [%rd59+-4];
	fma.rn.f32 	%f25, %f126, %f111, %f19;
	fma.rn.f32 	%f26, %f127, %f111, %f20;
	fma.rn.f32 	%f27, %f124, %f111, %f21;
	fma.rn.f32 	%f28, %f125, %f111, %f22;
	add.s32 	%r28, %r27, 1;
	setp.ge.u32 	%p20, %r28, %r20;
	mov.f32 	%f125, 0f00000000;
	@%p20 bra 	$L__BB4_19;
	ld.shared.f32 	%f125, [%r111+-4];
$L__BB4_19:
	ld.const.f32 	%f113, [%rd59+-8];
	fma.rn.f32 	%f132, %f125, %f113, %f25;
	fma.rn.f32 	%f133, %f126, %f113, %f26;
	fma.rn.f32 	%f134, %f127, %f113, %f27;
	fma.rn.f32 	%f135, %f124, %f113, %f28;
	add.s32 	%r29, %r28, 1;
	setp.ge.u32 	%p21, %r29, %r20;
	mov.f32 	%f124, 0f00000000;
	@%p21 bra 	$L__BB4_21;
	ld.shared.f32 	%f124, [%r111+-8];
$L__BB4_21:
	add.s32 	%r112, %r112, -4;
	add.s32 	%r111, %r111, -16;
	add.s64 	%rd59, %rd59, -16;
	add.s32 	%r113, %r29, 1;
	setp.ne.s32 	%p22, %r113, %r17;
	mov.u32 	%r115, %r17;
	@%p22 bra 	$L__BB4_13;
$L__BB4_22:
	setp.eq.s32 	%p23, %r16, 0;
	@%p23 bra 	$L__BB4_31;
	setp.eq.s32 	%p24, %r16, 1;
	mov.f32 	%f154, %f124;
	mov.f32 	%f155, %f125;
	@%p24 bra 	$L__BB4_29;
	not.b32 	%r99, %r115;
	add.s32 	%r34, %r50, %r99;
	cvt.s64.s32 	%rd42, %r34;
	add.s64 	%rd43, %rd42, %rd2;
	shl.b64 	%rd44, %rd43, 2;
	add.s64 	%rd46, %rd35, %rd44;
	ld.const.f32 	%f116, [%rd46];
	fma.rn.f32 	%f49, %f124, %f116, %f132;
	fma.rn.f32 	%f50, %f125, %f116, %f133;
	fma.rn.f32 	%f51, %f126, %f116, %f134;
	fma.rn.f32 	%f52, %f127, %f116, %f135;
	setp.ge.u32 	%p25, %r115, %r20;
	shl.b32 	%r100, %r115, 2;
	xor.b32  	%r101, %r100, -4;
	add.s32 	%r35, %r21, %r101;
	mov.f32 	%f155, 0f00000000;
	@%p25 bra 	$L__BB4_26;
	ld.shared.f32 	%f155, [%r35];
$L__BB4_26:
	add.s32 	%r102, %r115, 1;
	add.s32 	%r103, %r34, -1;
	cvt.s64.s32 	%rd47, %r103;
	add.s64 	%rd48, %rd47, %rd2;
	shl.b64 	%rd49, %rd48, 2;
	add.s64 	%rd51, %rd35, %rd49;
	ld.const.f32 	%f118, [%rd51];
	fma.rn.f32 	%f132, %f155, %f118, %f49;
	fma.rn.f32 	%f133, %f124, %f118, %f50;
	fma.rn.f32 	%f134, %f125, %f118, %f51;
	fma.rn.f32 	%f135, %f126, %f118, %f52;
	setp.ge.u32 	%p26, %r102, %r20;
	mov.f32 	%f154, 0f00000000;
	@%p26 bra 	$L__BB4_28;
	ld.shared.f32 	%f154, [%r35+-4];
$L__BB4_28:
	add.s32 	%r115, %r115, 2;
	mov.f32 	%f126, %f124;
	mov.f32 	%f127, %f125;
$L__BB4_29:
	setp.eq.s32 	%p27, %r18, 0;
	@%p27 bra 	$L__BB4_31;
	not.b32 	%r104, %r115;
	add.s32 	%r105, %r50, %r104;
	cvt.s64.s32 	%rd52, %r105;
	add.s64 	%rd53, %rd52, %rd2;
	shl.b64 	%rd54, %rd53, 2;
	add.s64 	%rd56, %rd35, %rd54;
	ld.const.f32 	%f119, [%rd56];
	fma.rn.f32 	%f132, %f154, %f119, %f132;
	fma.rn.f32 	%f133, %f155, %f119, %f133;
	fma.rn.f32 	%f134, %f126, %f119, %f134;
	fma.rn.f32 	%f135, %f127, %f119, %f135;
$L__BB4_31:
	mul.wide.u32 	%rd57, %r118, 16;
	add.s64 	%rd58, %rd3, %rd57;
	st.global.v4.f32 	[%rd58], {%f132, %f133, %f134, %f135};
	add.s32 	%r118, %r118, %r15;
	setp.lt.s32 	%p28, %r118, %r4;
	@%p28 bra 	$L__BB4_11;
	bra.uni 	$L__BB4_37;
$L__BB4_32:
	add.s32 	%r80, %r118, %r15;
	max.u32 	%r81, %r4, %r80;
	setp.lt.u32 	%p12, %r80, %r4;
	selp.u32 	%r82, 1, 0, %p12;
	add.s32 	%r83, %r80, %r82;
	sub.s32 	%r84, %r81, %r83;
	div.u32 	%r85, %r84, %r15;
	add.s32 	%r39, %r85, %r82;
	and.b32  	%r86, %r39, 3;
	setp.eq.s32 	%p13, %r86, 3;
	@%p13 bra 	$L__BB4_35;
	add.s32 	%r88, %r39, 1;
	and.b32  	%r40, %r88, 3;
	mov.b32 	%r117, 0;
$L__BB4_34:
	.pragma "nounroll";
	mul.wide.u32 	%rd22, %r118, 16;
	add.s64 	%rd23, %rd3, %rd22;
	mov.f32 	%f101, 0f00000000;
	st.global.v4.f32 	[%rd23], {%f101, %f101, %f101, %f101};
	add.s32 	%r118, %r118, %r15;
	add.s32 	%r117, %r117, 1;
	setp.ne.s32 	%p14, %r117, %r40;
	@%p14 bra 	$L__BB4_34;
$L__BB4_35:
	setp.lt.u32 	%p15, %r39, 3;
	@%p15 bra 	$L__BB4_37;
$L__BB4_36:
	mul.wide.u32 	%rd24, %r118, 16;
	add.s64 	%rd25, %rd3, %rd24;
	mov.f32 	%f102, 0f00000000;
	st.global.v4.f32 	[%rd25], {%f102, %f102, %f102, %f102};
	add.s32 	%r89, %r118, %r15;
	mul.wide.u32 	%rd26, %r89, 16;
	add.s64 	%rd27, %rd3, %rd26;
	st.global.v4.f32 	[%rd27], {%f102, %f102, %f102, %f102};
	add.s32 	%r90, %r89, %r15;
	mul.wide.u32 	%rd28, %r90, 16;
	add.s64 	%rd29, %rd3, %rd28;
	st.global.v4.f32 	[%rd29], {%f102, %f102, %f102, %f102};
	add.s32 	%r91, %r90, %r15;
	mul.wide.u32 	%rd30, %r91, 16;
	add.s64 	%rd31, %rd3, %rd30;
	st.global.v4.f32 	[%rd31], {%f102, %f102, %f102, %f102};
	add.s32 	%r118, %r91, %r15;
	setp.lt.s32 	%p16, %r118, %r4;
	@%p16 bra 	$L__BB4_36;
$L__BB4_37:
	ret;

}
	// .globl	_Z10conv_1d_k3PKfS0_Pfiiii
.visible .entry _Z10conv_1d_k3PKfS0_Pfiiii(
	.param .u64 .ptr .align 1 _Z10conv_1d_k3PKfS0_Pfiiii_param_0,
	.param .u64 .ptr .align 1 _Z10conv_1d_k3PKfS0_Pfiiii_param_1,
	.param .u64 .ptr .align 1 _Z10conv_1d_k3PKfS0_Pfiiii_param_2,
	.param .u32 _Z10conv_1d_k3PKfS0_Pfiiii_param_3,
	.param .u32 _Z10conv_1d_k3PKfS0_Pfiiii_param_4,
	.param .u32 _Z10conv_1d_k3PKfS0_Pfiiii_param_5,
	.param .u32 _Z10conv_1d_k3PKfS0_Pfiiii_param_6
)
{
	.reg .pred 	%p<12>;
	.reg .b32 	%r<59>;
	.reg .b32 	%f<104>;
	.reg .b64 	%rd<45>;

	ld.param.u64 	%rd10, [_Z10conv_1d_k3PKfS0_Pfiiii_param_0];
	ld.param.u64 	%rd11, [_Z10conv_1d_k3PKfS0_Pfiiii_param_2];
	ld.param.u32 	%r32, [_Z10conv_1d_k3PKfS0_Pfiiii_param_3];
	ld.param.u32 	%r30, [_Z10conv_1d_k3PKfS0_Pfiiii_param_4];
	ld.param.u32 	%r31, [_Z10conv_1d_k3PKfS0_Pfiiii_param_5];
	mov.u32 	%r1, %ctaid.x;
	mov.u32 	%r2, %ctaid.y;
	setp.ge.s32 	%p1, %r1, %r32;
	setp.ge.s32 	%p2, %r2, %r30;
	or.pred  	%p3, %p1, %p2;
	@%p3 bra 	$L__BB5_13;
	cvta.to.global.u64 	%rd1, %rd10;
	cvta.to.global.u64 	%rd2, %rd11;
	mov.u32 	%r54, %tid.x;
	mad.lo.s32 	%r33, %r30, %r1, %r2;
	mul.lo.s32 	%r4, %r33, %r31;
	cvt.s64.s32 	%rd3, %r4;
	shr.s32 	%r34, %r31, 31;
	shr.u32 	%r35, %r34, 30;
	add.s32 	%r36, %r31, %r35;
	shr.s32 	%r5, %r36, 2;
	setp.ge.s32 	%p4, %r54, %r5;
	@%p4 bra 	$L__BB5_13;
	shl.b64 	%rd12, %rd3, 2;
	add.s64 	%rd4, %rd1, %rd12;
	mul.lo.s32 	%r37, %r2, 3;
	mul.wide.u32 	%rd13, %r37, 4;
	mov.u64 	%rd14, c_kern;
	add.s64 	%rd15, %rd14, %rd13;
	ld.const.f32 	%f1, [%rd15];
	ld.const.f32 	%f2, [%rd15+4];
	ld.const.f32 	%f3, [%rd15+8];
	mov.u32 	%r6, %ntid.x;
	add.s32 	%r38, %r54, %r6;
	max.u32 	%r39, %r5, %r38;
	setp.lt.u32 	%p5, %r38, %r5;
	selp.u32 	%r40, 1, 0, %p5;
	add.s32 	%r41, %r38, %r40;
	sub.s32 	%r42, %r39, %r41;
	div.u32 	%r43, %r42, %r6;
	add.s32 	%r7, %r43, %r40;
	and.b32  	%r44, %r7, 3;
	setp.eq.s32 	%p6, %r44, 3;
	@%p6 bra 	$L__BB5_8;
	add.s32 	%r53, %r54, -1;
	mul.wide.u32 	%rd16, %r54, 16;
	mul.wide.s32 	%rd17, %r4, 4;
	add.s64 	%rd44, %rd16, %rd17;
	mul.wide.u32 	%rd6, %r6, 16;
	add.s32 	%r45, %r7, 1;
	and.b32  	%r46, %r45, 3;
	neg.s32 	%r52, %r46;
$L__BB5_4:
	.pragma "nounroll";
	add.s64 	%rd18, %rd1, %rd44;
	ld.global.nc.v4.f32 	{%f7, %f6, %f5, %f4}, [%rd18];
	setp.eq.s32 	%p7, %r53, -1;
	mov.f32 	%f100, 0f00000000;
	mov.f32 	%f101, %f100;
	@%p7 bra 	$L__BB5_6;
	mul.wide.u32 	%rd19, %r53, 16;
	add.s64 	%rd20, %rd4, %rd19;
	ld.global.nc.v2.f32 	{%f101, %f100}, [%rd20+8];
$L__BB5_6:
	mul.f32 	%f21, %f1, %f101;
	fma.rn.f32 	%f22, %f2, %f100, %f21;
	fma.rn.f32 	%f23, %f3, %f7, %f22;
	mul.f32 	%f24, %f1, %f100;
	fma.rn.f32 	%f25, %f2, %f7, %f24;
	fma.rn.f32 	%f26, %f3, %f6, %f25;
	mul.f32 	%f27, %f2, %f6;
	fma.rn.f32 	%f28, %f1, %f7, %f27;
	fma.rn.f32 	%f29, %f3, %f5, %f28;
	mul.f32 	%f30, %f2, %f5;
	fma.rn.f32 	%f31, %f1, %f6, %f30;
	fma.rn.f32 	%f32, %f3, %f4, %f31;
	add.s64 	%rd21, %rd2, %rd44;
	st.global.v4.f32 	[%rd21], {%f23, %f26, %f29, %f32};
	add.s32 	%r53, %r53, %r6;
	add.s64 	%rd44, %rd44, %rd6;
	add.s32 	%r52, %r52, 1;
	setp.ne.s32 	%p8, %r52, 0;
	@%p8 bra 	$L__BB5_4;
	add.s32 	%r54, %r53, 1;
$L__BB5_8:
	setp.lt.u32 	%p9, %r7, 3;
	@%p9 bra 	$L__BB5_13;
	add.s64 	%rd9, %rd2, %rd12;
	shl.b32 	%r47, %r6, 1;
	add.s32 	%r56, %r54, -1;
	add.s32 	%r58, %r56, %r47;
	shl.b32 	%r17, %r6, 2;
	mad.lo.s32 	%r57, %r6, 3, %r56;
	add.s32 	%r55, %r6, %r54;
$L__BB5_10:
	.pragma "nounroll";
	add.s32 	%r25, %r56, 1;
	setp.eq.s32 	%p10, %r25, 0;
	mul.wide.u32 	%rd23, %r25, 16;
	add.s64 	%rd24, %rd4, %rd23;
	ld.global.nc.v4.f32 	{%f15, %f14, %f13, %f12}, [%rd24];
	mov.f32 	%f102, 0f00000000;
	mov.f32 	%f103, %f102;
	@%p10 bra 	$L__BB5_12;
	mul.wide.u32 	%rd25, %r56, 16;
	add.s64 	%rd26, %rd4, %rd25;
	ld.global.nc.v2.f32 	{%f103, %f102}, [%rd26+8];
$L__BB5_12:
	mul.f32 	%f34, %f1, %f103;
	fma.rn.f32 	%f35, %f2, %f102, %f34;
	fma.rn.f32 	%f36, %f3, %f15, %f35;
	mul.f32 	%f37, %f1, %f102;
	fma.rn.f32 	%f38, %f2, %f15, %f37;
	fma.rn.f32 	%f39, %f3, %f14, %f38;
	mul.f32 	%f40, %f2, %f14;
	fma.rn.f32 	%f41, %f1, %f15, %f40;
	fma.rn.f32 	%f42, %f3, %f13, %f41;
	mul.f32 	%f43, %f2, %f13;
	fma.rn.f32 	%f44, %f1, %f14, %f43;
	fma.rn.f32 	%f45, %f3, %f12, %f44;
	add.s64 	%rd28, %rd9, %rd23;
	st.global.v4.f32 	[%rd28], {%f36, %f39, %f42, %f45};
	mul.wide.u32 	%rd29, %r55, 16;
	add.s64 	%rd30, %rd4, %rd29;
	ld.global.nc.v4.f32 	{%f46, %f47, %f48, %f49}, [%rd30];
	add.s32 	%r48, %r55, -1;
	mul.wide.u32 	%rd31, %r48, 16;
	add.s64 	%rd32, %rd4, %rd31;
	ld.global.nc.v2.f32 	{%f50, %f51}, [%rd32+8];
	mul.f32 	%f52, %f1, %f50;
	fma.rn.f32 	%f53, %f2, %f51, %f52;
	fma.rn.f32 	%f54, %f3, %f46, %f53;
	mul.f32 	%f55, %f1, %f51;
	fma.rn.f32 	%f56, %f2, %f46, %f55;
	fma.rn.f32 	%f57, %f3, %f47, %f56;
	mul.f32 	%f58, %f2, %f47;
	fma.rn.f32 	%f59, %f1, %f46, %f58;
	fma.rn.f32 	%f60, %f3, %f48, %f59;
	mul.f32 	%f61, %f2, %f48;
	fma.rn.f32 	%f62, %f1, %f47, %f61;
	fma.rn.f32 	%f63, %f3, %f49, %f62;
	add.s64 	%rd33, %rd9, %rd29;
	st.global.v4.f32 	[%rd33], {%f54, %f57, %f60, %f63};
	add.s32 	%r49, %r58, 1;
	mul.wide.u32 	%rd34, %r49, 16;
	add.s64 	%rd35, %rd4, %rd34;
	ld.global.nc.v4.f32 	{%f64, %f65, %f66, %f67}, [%rd35];
	mul.wide.u32 	%rd36, %r58, 16;
	add.s64 	%rd37, %rd4, %rd36;
	ld.global.nc.v2.f32 	{%f68, %f69}, [%rd37+8];
	mul.f32 	%f70, %f1, %f68;
	fma.rn.f32 	%f71, %f2, %f69, %f70;
	fma.rn.f32 	%f72, %f3, %f64, %f71;
	mul.f32 	%f73, %f1, %f69;
	fma.rn.f32 	%f74, %f2, %f64, %f73;
	fma.rn.f32 	%f75, %f3, %f65, %f74;
	mul.f32 	%f76, %f2, %f65;
	fma.rn.f32 	%f77, %f1, %f64, %f76;
	fma.rn.f32 	%f78, %f3, %f66, %f77;
	mul.f32 	%f79, %f2, %f66;
	fma.rn.f32 	%f80, %f1, %f65, %f79;
	fma.rn.f32 	%f81, %f3, %f67, %f80;
	add.s64 	%rd38, %rd9, %rd34;
	st.global.v4.f32 	[%rd38], {%f72, %f75, %f78, %f81};
	add.s32 	%r50, %r57, 1;
	mul.wide.u32 	%rd39, %r50, 16;
	add.s64 	%rd40, %rd4, %rd39;
	ld.global.nc.v4.f32 	{%f82, %f83, %f84, %f85}, [%rd40];
	mul.wide.u32 	%rd41, %r57, 16;
	add.s64 	%rd42, %rd4, %rd41;
	ld.global.nc.v2.f32 	{%f86, %f87}, [%rd42+8];
	mul.f32 	%f88, %f1, %f86;
	fma.rn.f32 	%f89, %f2, %f87, %f88;
	fma.rn.f32 	%f90, %f3, %f82, %f89;
	mul.f32 	%f91, %f1, %f87;
	fma.rn.f32 	%f92, %f2, %f82, %f91;
	fma.rn.f32 	%f93, %f3, %f83, %f92;
	mul.f32 	%f94, %f2, %f83;
	fma.rn.f32 	%f95, %f1, %f82, %f94;
	fma.rn.f32 	%f96, %f3, %f84, %f95;
	mul.f32 	%f97, %f2, %f84;
	fma.rn.f32 	%f98, %f1, %f83, %f97;
	fma.rn.f32 	%f99, %f3, %f85, %f98;
	add.s64 	%rd43, %rd9, %rd39;
	st.global.v4.f32 	[%rd43], {%f90, %f93, %f96, %f99};
	add.s32 	%r58, %r58, %r17;
	add.s32 	%r57, %r57, %r17;
	add.s32 	%r56, %r56, %r17;
	add.s32 	%r51, %r56, 1;
	add.s32 	%r55, %r55, %r17;
	setp.lt.s32 	%p11, %r51, %r5;
	@%p11 bra 	$L__BB5_10;
$L__BB5_13:
	ret;

}


// ===== COMPILED SASS (sm_100) =====

	.target	sm_100

	.elftype	@"ET_EXEC"


//--------------------- .note.nv.tkinfo           --------------------------
	.section	.note.nv.tkinfo,"",@"SHT_NOTE"
	.sectionflags	@"SHF_NOTE_NV_TKINFO"
	.tkinfo
        /*0018*/ 	.word	0x00000002
        /*0030*/ 	.string	""
        /*0030*/ 	.string	"ptxas"
        /*0030*/ 	.string	"Cuda compilation tools, release 13.0, V13.0.88"
        /*0030*/ 	.string	"Build cuda_13.0.r13.0/compiler.36424714_0"
        /*0030*/ 	.string	"-arch sm_100 -m 64 "



//--------------------- .note.nv.cuinfo           --------------------------
	.section	.note.nv.cuinfo,"",@"SHT_NOTE"
	.sectionflags	@"SHF_NOTE_NV_CUINFO"
        /*0018*/ 	.short	0x0002
        /*001a*/ 	.short	0x0064
        /*001c*/ 	.short	0x0082
	.zero		2


//--------------------- .nv.info                  --------------------------
	.section	.nv.info,"",@"SHT_CUDA_INFO"
	.align	4


	//----- nvinfo : EIATTR_REGCOUNT
	.align		4
        /*0000*/ 	.byte	0x04, 0x2f
        /*0002*/ 	.short	(.L_2 - .L_1)
	.align		4
.L_1:
        /*0004*/ 	.word	index@(_Z7conv_1dPKfS0_Pfiiii)
        /*0008*/ 	.word	0x00000020


	//----- nvinfo : EIATTR_FRAME_SIZE
	.align		4
.L_2:
        /*000c*/ 	.byte	0x04, 0x11
        /*000e*/ 	.short	(.L_4 - .L_3)
	.align		4
.L_3:
        /*0010*/ 	.word	index@(_Z7conv_1dPKfS0_Pfiiii)
        /*0014*/ 	.word	0x00000000


	//----- nvinfo : EIATTR_REGCOUNT
	.align		4
.L_4:
        /*0018*/ 	.byte	0x04, 0x2f
        /*001a*/ 	.short	(.L_6 - .L_5)
	.align		4
.L_5:
        /*001c*/ 	.word	index@(_Z17conv_1d_shmem_allPKfS0_Pfiiii)
        /*0020*/ 	.word	0x00000020


	//----- nvinfo : EIATTR_FRAME_SIZE
	.align		4
.L_6:
        /*0024*/ 	.byte	0x04, 0x11
        /*0026*/ 	.short	(.L_8 - .L_7)
	.align		4
.L_7:
        /*0028*/ 	.word	index@(_Z17conv_1d_shmem_allPKfS0_Pfiiii)
        /*002c*/ 	.word	0x00000000


	//----- nvinfo : EIATTR_REGCOUNT
	.align		4
.L_8:
        /*0030*/ 	.byte	0x04, 0x2f
        /*0032*/ 	.short	(.L_10 - .L_9)
	.align		4
.L_9:
        /*0034*/ 	.word	index@(_Z12conv_1d_cmemPKfS0_Pfiiii)
        /*0038*/ 	.word	0x00000020


	//----- nvinfo : EIATTR_FRAME_SIZE
	.align		4
.L_10:
        /*003c*/ 	.byte	0x04, 0x11
        /*003e*/ 	.short	(.L_12 - .L_11)
	.align		4
.L_11:
        /*0040*/ 	.word	index@(_Z12conv_1d_cmemPKfS0_Pfiiii)
        /*0044*/ 	.word	0x00000000


	//----- nvinfo : EIATTR_REGCOUNT
	.align		4
.L_12:
        /*0048*/ 	.byte	0x04, 0x2f
        /*004a*/ 	.short	(.L_14 - .L_13)
	.align		4
.L_13:
        /*004c*/ 	.word	index@(_Z18conv_1d_vectorizedPKfS0_Pfiiii)
        /*0050*/ 	.word	0x00000020


	//----- nvinfo : EIATTR_FRAME_SIZE
	.align		4
.L_14:
        /*0054*/ 	.byte	0x04, 0x11
        /*0056*/ 	.short	(.L_16 - .L_15)
	.align		4
.L_15:
        /*0058*/ 	.word	index@(_Z18conv_1d_vectorizedPKfS0_Pfiiii)
        /*005c*/ 	.word	0x00000000


	//----- nvinfo : EIATTR_REGCOUNT
	.align		4
.L_16:
        /*0060*/ 	.byte	0x04, 0x2f
        /*0062*/ 	.short	(.L_18 - .L_17)
	.align		4
.L_17:
        /*0064*/ 	.word	index@(_Z16conv_1d_reg_tilePKfS0_Pfiiii)
        /*0068*/ 	.word	0x00000020


	//----- nvinfo : EIATTR_FRAME_SIZE
	.align		4
.L_18:
        /*006c*/ 	.byte	0x04, 0x11
        /*006e*/ 	.short	(.L_20 - .L_19)
	.align		4
.L_19:
        /*0070*/ 	.word	index@(_Z16conv_1d_reg_tilePKfS0_Pfiiii)
        /*0074*/ 	.word	0x00000000


	//----- nvinfo : EIATTR_REGCOUNT
	.align		4
.L_20:
        /*0078*/ 	.byte	0x04, 0x2f
        /*007a*/ 	.short	(.L_22 - .L_21)
	.align		4
.L_21:
        /*007c*/ 	.word	index@(_Z10conv_1d_k3PKfS0_Pfiiii)
        /*0080*/ 	.word	0x00000026


	//----- nvinfo : EIATTR_FRAME_SIZE
	.align		4
.L_22:
        /*0084*/ 	.byte	0x04, 0x11
        /*0086*/ 	.short	(.L_24 - .L_23)
	.align		4
.L_23:
        /*0088*/ 	.word	index@(_Z10conv_1d_k3PKfS0_Pfiiii)
        /*008c*/ 	.word	0x00000000


	//----- nvinfo : EIATTR_MIN_STACK_SIZE
	.align		4
.L_24:
        /*0090*/ 	.byte	0x04, 0x12
        /*0092*/ 	.short	(.L_26 - .L_25)
	.align		4
.L_25:
        /*0094*/ 	.word	index@(_Z10conv_1d_k3PKfS0_Pfiiii)
        /*0098*/ 	.word	0x00000000


	//----- nvinfo : EIATTR_MIN_STACK_SIZE
	.align		4
.L_26:
        /*009c*/ 	.byte	0x04, 0x12
        /*009e*/ 	.short	(.L_28 - .L_27)
	.align		4
.L_27:
        /*00a0*/ 	.word	index@(_Z16conv_1d_reg_tilePKfS0_Pfiiii)
        /*00a4*/ 	.word	0x00000000


	//----- nvinfo : EIATTR_MIN_STACK_SIZE
	.align		4
.L_28:
        /*00a8*/ 	.byte	0x04, 0x12
        /*00aa*/ 	.short	(.L_30 - .L_29)
	.align		4
.L_29:
        /*00ac*/ 	.word	index@(_Z18conv_1d_vectorizedPKfS0_Pfiiii)
        /*00b0*/ 	.word	0x00000000


	//----- nvinfo : EIATTR_MIN_STACK_SIZE
	.align		4
.L_30:
        /*00b4*/ 	.byte	0x04, 0x12
        /*00b6*/ 	.short	(.L_32 - .L_31)
	.align		4
.L_31:
        /*00b8*/ 	.word	index@(_Z12conv_1d_cmemPKfS0_Pfiiii)
        /*00bc*/ 	.word	0x00000000


	//----- nvinfo : EIATTR_MIN_STACK_SIZE
	.align		4
.L_32:
        /*00c0*/ 	.byte	0x04, 0x12
        /*00c2*/ 	.short	(.L_34 - .L_33)
	.align		4
.L_33:
        /*00c4*/ 	.word	index@(_Z17conv_1d_shmem_allPKfS0_Pfiiii)
        /*00c8*/ 	.word	0x00000000


	//----- nvinfo : EIATTR_MIN_STACK_SIZE
	.align		4
.L_34:
        /*00cc*/ 	.byte	0x04, 0x12
        /*00ce*/ 	.short	(.L_36 - .L_35)
	.align		4
.L_35:
        /*00d0*/ 	.word	index@(_Z7conv_1dPKfS0_Pfiiii)
        /*00d4*/ 	.word	0x00000000
.L_36:


//--------------------- .nv.compat                --------------------------
	.section	.nv.compat,"",@"SHT_CUDA_COMPAT_INFO"
	.align	4
        /*0000*/ 	.byte	0x02, 0x09, 0x00, 0x00, 0x02, 0x02, 0x01, 0x00, 0x02, 0x05, 0x05, 0x00, 0x03, 0x07, 0x01, 0x01
        /*0010*/ 	.byte	0x02, 0x03, 0x00, 0x00, 0x02, 0x06, 0x01, 0x00, 0x04, 0x0b, 0x08, 0x00, 0x09, 0x00, 0x00, 0x00
        /*0020*/ 	.byte	0x00, 0x00, 0x00, 0x00


//--------------------- .nv.info._Z10conv_1d_k3PKfS0_Pfiiii --------------------------
	.section	.nv.info._Z10conv_1d_k3PKfS0_Pfiiii,"",@"SHT_CUDA_INFO"
	.sectionflags	@""
	.align	4


	//----- nvinfo : EIATTR_CUDA_API_VERSION
	.align		4
        /*0000*/ 	.byte	0x04, 0x37
        /*0002*/ 	.short	(.L_38 - .L_37)
.L_37:
        /*0004*/ 	.word	0x00000082


	//----- nvinfo : EIATTR_KPARAM_INFO
	.align		4
.L_38:
        /*0008*/ 	.byte	0x04, 0x17
        /*000a*/ 	.short	(.L_40 - .L_39)
.L_39:
        /*000c*/ 	.word	0x00000000
        /*0010*/ 	.short	0x0006
        /*0012*/ 	.short	0x0024
        /*0014*/ 	.byte	0x00, 0xf0, 0x11, 0x00


	//----- nvinfo : EIATTR_KPARAM_INFO
	.align		4
.L_40:
        /*0018*/ 	.byte	0x04, 0x17
        /*001a*/ 	.short	(.L_42 - .L_41)
.L_41:
        /*001c*/ 	.word	0x00000000
        /*0020*/ 	.short	0x0005
        /*0022*/ 	.short	0x0020
        /*0024*/ 	.byte	0x00, 0xf0, 0x11, 0x00


	//----- nvinfo : EIATTR_KPARAM_INFO
	.align		4
.L_42:
        /*0028*/ 	.byte	0x04, 0x17
        /*002a*/ 	.short	(.L_44 - .L_43)
.L_43:
        /*002c*/ 	.word	0x00000000
        /*0030*/ 	.short	0x0004
        /*0032*/ 	.short	0x001c
        /*0034*/ 	.byte	0x00, 0xf0, 0x11, 0x00


	//----- nvinfo : EIATTR_KPARAM_INFO
	.align		4
.L_44:
        /*0038*/ 	.byte	0x04, 0x17
        /*003a*/ 	.short	(.L_46 - .L_45)
.L_45:
        /*003c*/ 	.word	0x00000000
        /*0040*/ 	.short	0x0003
        /*0042*/ 	.short	0x0018
        /*0044*/ 	.byte	0x00, 0xf0, 0x11, 0x00


	//----- nvinfo : EIATTR_KPARAM_INFO
	.align		4
.L_46:
        /*0048*/ 	.byte	0x04, 0x17
        /*004a*/ 	.short	(.L_48 - .L_47)
.L_47:
        /*004c*/ 	.word	0x00000000
        /*0050*/ 	.short	0x0002
        /*0052*/ 	.short	0x0010
        /*0054*/ 	.byte	0x00, 0xf5, 0x21, 0x00


	//----- nvinfo : EIATTR_KPARAM_INFO
	.align		4
.L_48:
        /*0058*/ 	.byte	0x04, 0x17
        /*005a*/ 	.short	(.L_50 - .L_49)
.L_49:
        /*005c*/ 	.word	0x00000000
        /*0060*/ 	.short	0x0001
        /*0062*/ 	.short	0x0008
        /*0064*/ 	.byte	0x00, 0xf5, 0x21, 0x00


	//----- nvinfo : EIATTR_KPARAM_INFO
	.align		4
.L_50:
        /*0068*/ 	.byte	0x04, 0x17
        /*006a*/ 	.short	(.L_52 - .L_51)
.L_51:
        /*006c*/ 	.word	0x00000000
        /*0070*/ 	.short	0x0000
        /*0072*/ 	.short	0x0000
        /*0074*/ 	.byte	0x00, 0xf5, 0x21, 0x00


	//----- nvinfo : EIATTR_SPARSE_MMA_MASK
	.align		4
.L_52:
        /*0078*/ 	.byte	0x03, 0x50
        /*007a*/ 	.short	0x0000


	//----- nvinfo : EIATTR_MAXREG_COUNT
	.align		4
        /*007c*/ 	.byte	0x03, 0x1b
        /*007e*/ 	.short	0x00ff


	//----- nvinfo : EIATTR_MERCURY_ISA_VERSION
	.align		4
        /*0080*/ 	.byte	0x03, 0x5f
        /*0082*/ 	.short	0x0101


	//----- nvinfo : EIATTR_VRC_CTA_INIT_COUNT
	.align		4
        /*0084*/ 	.byte	0x02, 0x4a
	.zero		1
	.zero		1


	//----- nvinfo : EIATTR_EXIT_INSTR_OFFSETS
	.align		4
        /*0088*/ 	.byte	0x04, 0x1c
        /*008a*/ 	.short	(.L_54 - .L_53)


	//   ....[0]....
.L_53:
        /*008c*/ 	.word	0x00000060


	//   ....[1]....
        /*0090*/ 	.word	0x000000f0


	//   ....[2]....
        /*0094*/ 	.word	0x00000610


	//   ....[3]....
        /*0098*/ 	.word	0x00000be0


	//----- nvinfo : EIATTR_CRS_STACK_SIZE
	.align		4
.L_54:
        /*009c*/ 	.byte	0x04, 0x1e
        /*009e*/ 	.short	(.L_56 - .L_55)
.L_55:
        /*00a0*/ 	.word	0x00000000


	//----- nvinfo : EIATTR_CBANK_PARAM_SIZE
	.align		4
.L_56:
        /*00a4*/ 	.byte	0x03, 0x19
        /*00a6*/ 	.short	0x0028


	//----- nvinfo : EIATTR_PARAM_CBANK
	.align		4
        /*00a8*/ 	.byte	0x04, 0x0a
        /*00aa*/ 	.short	(.L_58 - .L_57)
	.align		4
.L_57:
        /*00ac*/ 	.word	index@(.nv.constant0._Z10conv_1d_k3PKfS0_Pfiiii)
        /*00b0*/ 	.short	0x0380
        /*00b2*/ 	.short	0x0028


	//----- nvinfo : EIATTR_SW_WAR
	.align		4
.L_58:
        /*00b4*/ 	.byte	0x04, 0x36
        /*00b6*/ 	.short	(.L_60 - .L_59)
.L_59:
        /*00b8*/ 	.word	0x00000008
.L_60:


//--------------------- .nv.info._Z16conv_1d_reg_tilePKfS0_Pfiiii --------------------------
	.section	.nv.info._Z16conv_1d_reg_tilePKfS0_Pfiiii,"",@"SHT_CUDA_INFO"
	.sectionflags	@""
	.align	4


	//----- nvinfo : EIATTR_CUDA_API_VERSION
	.align		4
        /*0000*/ 	.byte	0x04, 0x37
        /*0002*/ 	.short	(.L_62 - .L_61)
.L_61:
        /*0004*/ 	.word	0x00000082


	//----- nvinfo : EIATTR_KPARAM_INFO
	.align		4
.L_62:
        /*0008*/ 	.byte	0x04, 0x17
        /*000a*/ 	.short	(.L_64 - .L_63)
.L_63:
        /*000c*/ 	.word	0x00000000
        /*0010*/ 	.short	0x0006
        /*0012*/ 	.short	0x0024
        /*0014*/ 	.byte	0x00, 0xf0, 0x11, 0x00


	//----- nvinfo : EIATTR_KPARAM_INFO
	.align		4
.L_64:
        /*0018*/ 	.byte	0x04, 0x17
        /*001a*/ 	.short	(.L_66 - .L_65)
.L_65:
        /*001c*/ 	.word	0x00000000
        /*0020*/ 	.short	0x0005
        /*0022*/ 	.short	0x0020
        /*0024*/ 	.byte	0x00, 0xf0, 0x11, 0x00


	//----- nvinfo : EIATTR_KPARAM_INFO
	.align		4
.L_66:
        /*0028*/ 	.byte	0x04, 0x17
        /*002a*/ 	.short	(.L_68 - .L_67)
.L_67:
        /*002c*/ 	.word	0x00000000
        /*0030*/ 	.short	0x0004
        /*0032*/ 	.short	0x001c
        /*0034*/ 	.byte	0x00, 0xf0, 0x11, 0x00


	//----- nvinfo : EIATTR_KPARAM_INFO
	.align		4
.L_68:
        /*0038*/ 	.byte	0x04, 0x17
        /*003a*/ 	.short	(.L_70 - .L_69)
.L_69:
        /*003c*/ 	.word	0x00000000
        /*0040*/ 	.short	0x0003
        /*0042*/ 	.short	0x0018
        /*0044*/ 	.byte	0x00, 0xf0, 0x11, 0x00


	//----- nvinfo : EIATTR_KPARAM_INFO
	.align		4
.L_70:
        /*0048*/ 	.byte	0x04, 0x17
        /*004a*/ 	.short	(.L_72 - .L_71)
.L_71:
        /*004c*/ 	.word	0x00000000
        /*0050*/ 	.short	0x0002
        /*0052*/ 	.short	0x0010
        /*0054*/ 	.byte	0x00, 0xf5, 0x21, 0x00


	//----- nvinfo : EIATTR_KPARAM_INFO
	.align		4
.L_72:
        /*0058*/ 	.byte	0x04, 0x17
        /*005a*/ 	.short	(.L_74 - .L_73)
.L_73:
        /*005c*/ 	.word	0x00000000
        /*0060*/ 	.short	0x0001
        /*0062*/ 	.short	0x0008
        /*0064*/ 	.byte	0x00, 0xf5, 0x21, 0x00


	//----- nvinfo : EIATTR_KPARAM_INFO
	.align		4
.L_74:
        /*0068*/ 	.byte	0x04, 0x17
        /*006a*/ 	.short	(.L_76 - .L_75)
.L_75:
        /*006c*/ 	.word	0x00000000
        /*0070*/ 	.short	0x0000
        /*0072*/ 	.short	0x0000
        /*0074*/ 	.byte	0x00, 0xf5, 0x21, 0x00


	//----- nvinfo : EIATTR_SPARSE_MMA_MASK
	.align		4
.L_76:
        /*0078*/ 	.byte	0x03, 0x50
        /*007a*/ 	.short	0x0000


	//----- nvinfo : EIATTR_MAXREG_COUNT
	.align		4
        /*007c*/ 	.byte	0x03, 0x1b
        /*007e*/ 	.short	0x00ff


	//----- nvinfo : EIATTR_NUM_BARRIERS
	.align		4
        /*0080*/ 	.byte	0x02, 0x4c
        /*0082*/ 	.byte	0x01
	.zero		1


	//----- nvinfo : EIATTR_MERCURY_ISA_VERSION
	.align		4
        /*0084*/ 	.byte	0x03, 0x5f
        /*0086*/ 	.short	0x0101


	//----- nvinfo : EIATTR_VRC_CTA_INIT_COUNT
	.align		4
        /*0088*/ 	.byte	0x02, 0x4a
	.zero		1
	.zero		1


	//----- nvinfo : EIATTR_EXIT_INSTR_OFFSETS
	.align		4
        /*008c*/ 	.byte	0x04, 0x1c
        /*008e*/ 	.short	(.L_78 - .L_77)


	//   ....[0]....
.L_77:
        /*0090*/ 	.word	0x00000060


	//   ....[1]....
        /*0094*/ 	.word	0x00000630


	//   ....[2]....
        /*0098*/ 	.word	0x00000e20


	//   ....[3]....
        /*009c*/ 	.word	0x000010a0


	//   ....[4]....
        /*00a0*/ 	.word	0x00001190


	//----- nvinfo : EIATTR_CRS_STACK_SIZE
	.align		4
.L_78:
        /*00a4*/ 	.byte	0x04, 0x1e
        /*00a6*/ 	.short	(.L_80 - .L_79)
.L_79:
        /*00a8*/ 	.word	0x00000000


	//----- nvinfo : EIATTR_CBANK_PARAM_SIZE
	.align		4
.L_80:
        /*00ac*/ 	.byte	0x03, 0x19
        /*00ae*/ 	.short	0x0028


	//----- nvinfo : EIATTR_PARAM_CBANK
	.align		4
        /*00b0*/ 	.byte	0x04, 0x0a
        /*00b2*/ 	.short	(.L_82 - .L_81)
	.align		4
.L_81:
        /*00b4*/ 	.word	index@(.nv.constant0._Z16conv_1d_reg_tilePKfS0_Pfiiii)
        /*00b8*/ 	.short	0x0380
        /*00ba*/ 	.short	0x0028


	//----- nvinfo : EIATTR_SW_WAR
	.align		4
.L_82:
        /*00bc*/ 	.byte	0x04, 0x36
        /*00be*/ 	.short	(.L_84 - .L_83)
.L_83:
        /*00c0*/ 	.word	0x00000008
.L_84:


//--------------------- .nv.info._Z18conv_1d_vectorizedPKfS0_Pfiiii --------------------------
	.section	.nv.info._Z18conv_1d_vectorizedPKfS0_Pfiiii,"",@"SHT_CUDA_INFO"
	.sectionflags	@""
	.align	4


	//----- nvinfo : EIATTR_CUDA_API_VERSION
	.align		4
        /*0000*/ 	.byte	0x04, 0x37
        /*0002*/ 	.short	(.L_86 - .L_85)
.L_85:
        /*0004*/ 	.word	0x00000082


	//----- nvinfo : EIATTR_KPARAM_INFO
	.align		4
.L_86:
        /*0008*/ 	.byte	0x04, 0x17
        /*000a*/ 	.short	(.L_88 - .L_87)
.L_87:
        /*000c*/ 	.word	0x00000000
        /*0010*/ 	.short	0x0006
        /*0012*/ 	.short	0x0024
        /*0014*/ 	.byte	0x00, 0xf0, 0x11, 0x00


	//----- nvinfo : EIATTR_KPARAM_INFO
	.align		4
.L_88:
        /*0018*/ 	.byte	0x04, 0x17
        /*001a*/ 	.short	(.L_90 - .L_89)
.L_89:
        /*001c*/ 	.word	0x00000000
        /*0020*/ 	.short	0x0005
        /*0022*/ 	.short	0x0020
        /*0024*/ 	.byte	0x00, 0xf0, 0x11, 0x00


	//----- nvinfo : EIATTR_KPARAM_INFO
	.align		4
.L_90:
        /*0028*/ 	.byte	0x04, 0x17
        /*002a*/ 	.short	(.L_92 - .L_91)
.L_91:
        /*002c*/ 	.word	0x00000000
        /*0030*/ 	.short	0x0004
        /*0032*/ 	.short	0x001c
        /*0034*/ 	.byte	0x00, 0xf0, 0x11, 0x00


	//----- nvinfo : EIATTR_KPARAM_INFO
	.align		4
.L_92:
        /*0038*/ 	.byte	0x04, 0x17
        /*003a*/ 	.short	(.L_94 - .L_93)
.L_93:
        /*003c*/ 	.word	0x00000000
        /*0040*/ 	.short	0x0003
        /*0042*/ 	.short	0x0018
        /*0044*/ 	.byte	0x00, 0xf0, 0x11, 0x00


	//----- nvinfo : EIATTR_KPARAM_INFO
	.align		4
.L_94:
        /*0048*/ 	.byte	0x04, 0x17
        /*004a*/ 	.short	(.L_96 - .L_95)
.L_95:
        /*004c*/ 	.word	0x00000000
        /*0050*/ 	.short	0x0002
        /*0052*/ 	.short	0x0010
        /*0054*/ 	.byte	0x00, 0xf5, 0x21, 0x00


	//----- nvinfo : EIATTR_KPARAM_INFO
	.align		4
.L_96:
        /*0058*/ 	.byte	0x04, 0x17
        /*005a*/ 	.short	(.L_98 - .L_97)
.L_97:
        /*005c*/ 	.word	0x00000000
        /*0060*/ 	.short	0x0001
        /*0062*/ 	.short	0x0008
        /*0064*/ 	.byte	0x00, 0xf5, 0x21, 0x00


	//----- nvinfo : EIATTR_KPARAM_INFO
	.align		4
.L_98:
        /*0068*/ 	.byte	0x04, 0x17
        /*006a*/ 	.short	(.L_100 - .L_99)
.L_99:
        /*006c*/ 	.word	0x00000000
        /*0070*/ 	.short	0x0000
        /*0072*/ 	.short	0x0000
        /*0074*/ 	.byte	0x00, 0xf5, 0x21, 0x00


	//----- nvinfo : EIATTR_SPARSE_MMA_MASK
	.align		4
.L_100:
        /*0078*/ 	.byte	0x03, 0x50
        /*007a*/ 	.short	0x0000


	//----- nvinfo : EIATTR_MAXREG_COUNT
	.align		4
        /*007c*/ 	.byte	0x03, 0x1b
        /*007e*/ 	.short	0x00ff


	//----- nvinfo : EIATTR_NUM_BARRIERS
	.align		4
        /*0080*/ 	.byte	0x02, 0x4c
        /*0082*/ 	.byte	0x01
	.zero		1


	//----- nvinfo : EIATTR_MERCURY_ISA_VERSION
	.align		4
        /*0084*/ 	.byte	0x03, 0x5f
        /*0086*/ 	.short	0x0101


	//----- nvinfo : EIATTR_VRC_CTA_INIT_COUNT
	.align		4
        /*0088*/ 	.byte	0x02, 0x4a
	.zero		1
	.zero		1


	//----- nvinfo : EIATTR_EXIT_INSTR_OFFSETS
	.align		4
        /*008c*/ 	.byte	0x04, 0x1c
        /*008e*/ 	.short	(.L_102 - .L_101)


	//   ....[0]....
.L_101:
        /*0090*/ 	.word	0x000005e0


	//   ....[1]....
        /*0094*/ 	.word	0x00000690


	//   ....[2]....
        /*0098*/ 	.word	0x00001130


	//----- nvinfo : EIATTR_CRS_STACK_SIZE
	.align		4
.L_102:
        /*009c*/ 	.byte	0x04, 0x1e
        /*009e*/ 	.short	(.L_104 - .L_103)
.L_103:
        /*00a0*/ 	.word	0x00000000


	//----- nvinfo : EIATTR_CBANK_PARAM_SIZE
	.align		4
.L_104:
        /*00a4*/ 	.byte	0x03, 0x19
        /*00a6*/ 	.short	0x0028


	//----- nvinfo : EIATTR_PARAM_CBANK
	.align		4
        /*00a8*/ 	.byte	0x04, 0x0a
        /*00aa*/ 	.short	(.L_106 - .L_105)
	.align		4
.L_105:
        /*00ac*/ 	.word	index@(.nv.constant0._Z18conv_1d_vectorizedPKfS0_Pfiiii)
        /*00b0*/ 	.short	0x0380
        /*00b2*/ 	.short	0x0028


	//----- nvinfo : EIATTR_SW_WAR
	.align		4
.L_106:
        /*00b4*/ 	.byte	0x04, 0x36
        /*00b6*/ 	.short	(.L_108 - .L_107)
.L_107:
        /*00b8*/ 	.word	0x00000008
.L_108:


//--------------------- .nv.info._Z12conv_1d_cmemPKfS0_Pfiiii --------------------------
	.section	.nv.info._Z12conv_1d_cmemPKfS0_Pfiiii,"",@"SHT_CUDA_INFO"
	.sectionflags	@""
	.align	4


	//----- nvinfo : EIATTR_CUDA_API_VERSION
	.align		4
        /*0000*/ 	.byte	0x04, 0x37
        /*0002*/ 	.short	(.L_110 - .L_109)
.L_109:
        /*0004*/ 	.word	0x00000082


	//----- nvinfo : EIATTR_KPARAM_INFO
	.align		4
.L_110:
        /*0008*/ 	.byte	0x04, 0x17
        /*000a*/ 	.short	(.L_112 - .L_111)
.L_111:
        /*000c*/ 	.word	0x00000000
        /*0010*/ 	.short	0x0006
        /*0012*/ 	.short	0x0024
        /*0014*/ 	.byte	0x00, 0xf0, 0x11, 0x00


	//----- nvinfo : EIATTR_KPARAM_INFO
	.align		4
.L_112:
        /*0018*/ 	.byte	0x04, 0x17
        /*001a*/ 	.short	(.L_114 - .L_113)
.L_113:
        /*001c*/ 	.word	0x00000000
        /*0020*/ 	.short	0x0005
        /*0022*/ 	.short	0x0020
        /*0024*/ 	.byte	0x00, 0xf0, 0x11, 0x00


	//----- nvinfo : EIATTR_KPARAM_INFO
	.align		4
.L_114:
        /*0028*/ 	.byte	0x04, 0x17
        /*002a*/ 	.short	(.L_116 - .L_115)
.L_115:
        /*002c*/ 	.word	0x00000000
        /*0030*/ 	.short	0x0004
        /*0032*/ 	.short	0x001c
        /*0034*/ 	.byte	0x00, 0xf0, 0x11, 0x00


	//----- nvinfo : EIATTR_KPARAM_INFO
	.align		4
.L_116:
        /*0038*/ 	.byte	0x04, 0x17
        /*003a*/ 	.short	(.L_118 - .L_117)
.L_117:
        /*003c*/ 	.word	0x00000000
        /*0040*/ 	.short	0x0003
        /*0042*/ 	.short	0x0018
        /*0044*/ 	.byte	0x00, 0xf0, 0x11, 0x00


	//----- nvinfo : EIATTR_KPARAM_INFO
	.align		4
.L_118:
        /*0048*/ 	.byte	0x04, 0x17
        /*004a*/ 	.short	(.L_120 - .L_119)
.L_119:
        /*004c*/ 	.word	0x00000000
        /*0050*/ 	.short	0x0002
        /*0052*/ 	.short	0x0010
        /*0054*/ 	.byte	0x00, 0xf5, 0x21, 0x00


	//----- nvinfo : EIATTR_KPARAM_INFO
	.align		4
.L_120:
        /*0058*/ 	.byte	0x04, 0x17
        /*005a*/ 	.short	(.L_122 - .L_121)
.L_121:
        /*005c*/ 	.word	0x00000000
        /*0060*/ 	.short	0x0001
        /*0062*/ 	.short	0x0008
        /*0064*/ 	.byte	0x00, 0xf5, 0x21, 0x00


	//----- nvinfo : EIATTR_KPARAM_INFO
	.align		4
.L_122:
        /*0068*/ 	.byte	0x04, 0x17
        /*006a*/ 	.short	(.L_124 - .L_123)
.L_123:
        /*006c*/ 	.word	0x00000000
        /*0070*/ 	.short	0x0000
        /*0072*/ 	.short	0x0000
        /*0074*/ 	.byte	0x00, 0xf5, 0x21, 0x00


	//----- nvinfo : EIATTR_SPARSE_MMA_MASK
	.align		4
.L_124:
        /*0078*/ 	.byte	0x03, 0x50
        /*007a*/ 	.short	0x0000


	//----- nvinfo : EIATTR_MAXREG_COUNT
	.align		4
        /*007c*/ 	.byte	0x03, 0x1b
        /*007e*/ 	.short	0x00ff


	//----- nvinfo : EIATTR_NUM_BARRIERS
	.align		4
        /*0080*/ 	.byte	0x02, 0x4c
        /*0082*/ 	.byte	0x01
	.zero		1


	//----- nvinfo : EIATTR_MERCURY_ISA_VERSION
	.align		4
        /*0084*/ 	.byte	0x03, 0x5f
        /*0086*/ 	.short	0x0101


	//----- nvinfo : EIATTR_VRC_CTA_INIT_COUNT
	.align		4
        /*0088*/ 	.byte	0x02, 0x4a
	.zero		1
	.zero		1


	//----- nvinfo : EIATTR_EXIT_INSTR_OFFSETS
	.align		4
        /*008c*/ 	.byte	0x04, 0x1c
        /*008e*/ 	.short	(.L_126 - .L_125)


	//   ....[0]....
.L_125:
        /*0090*/ 	.word	0x00000210


	//   ....[1]....
        /*0094*/ 	.word	0x000002c0


	//   ....[2]....
        /*0098*/ 	.word	0x00000eb0


	//----- nvinfo : EIATTR_CRS_STACK_SIZE
	.align		4
.L_126:
        /*009c*/ 	.byte	0x04, 0x1e
        /*009e*/ 	.short	(.L_128 - .L_127)
.L_127:
        /*00a0*/ 	.word	0x00000000


	//----- nvinfo : EIATTR_CBANK_PARAM_SIZE
	.align		4
.L_128:
        /*00a4*/ 	.byte	0x03, 0x19
        /*00a6*/ 	.short	0x0028


	//----- nvinfo : EIATTR_PARAM_CBANK
	.align		4
        /*00a8*/ 	.byte	0x04, 0x0a
        /*00aa*/ 	.short	(.L_130 - .L_129)
	.align		4
.L_129:
        /*00ac*/ 	.word	index@(.nv.constant0._Z12conv_1d_cmemPKfS0_Pfiiii)
        /*00b0*/ 	.short	0x0380
        /*00b2*/ 	.short	0x0028


	//----- nvinfo : EIATTR_SW_WAR
	.align		4
.L_130:
        /*00b4*/ 	.byte	0x04, 0x36
        /*00b6*/ 	.short	(.L_132 - .L_131)
.L_131:
        /*00b8*/ 	.word	0x00000008
.L_132:


//--------------------- .nv.info._Z17conv_1d_shmem_allPKfS0_Pfiiii --------------------------
	.section	.nv.info._Z17conv_1d_shmem_allPKfS0_Pfiiii,"",@"SHT_CUDA_INFO"
	.sectionflags	@""
	.align	4


	//----- nvinfo : EIATTR_CUDA_API_VERSION
	.align		4
        /*0000*/ 	.byte	0x04, 0x37
        /*0002*/ 	.short	(.L_134 - .L_133)
.L_133:
        /*0004*/ 	.word	0x00000082


	//----- nvinfo : EIATTR_KPARAM_INFO
	.align		4
.L_134:
        /*0008*/ 	.byte	0x04, 0x17
        /*000a*/ 	.short	(.L_136 - .L_135)
.L_135:
        /*000c*/ 	.word	0x00000000
        /*0010*/ 	.short	0x0006
        /*0012*/ 	.short	0x0024
        /*0014*/ 	.byte	0x00, 0xf0, 0x11, 0x00


	//----- nvinfo : EIATTR_KPARAM_INFO
	.align		4
.L_136:
        /*0018*/ 	.byte	0x04, 0x17
        /*001a*/ 	.short	(.L_138 - .L_137)
.L_137:
        /*001c*/ 	.word	0x00000000
        /*0020*/ 	.short	0x0005
        /*0022*/ 	.short	0x0020
        /*0024*/ 	.byte	0x00, 0xf0, 0x11, 0x00


	//----- nvinfo : EIATTR_KPARAM_INFO
	.align		4
.L_138:
        /*0028*/ 	.byte	0x04, 0x17
        /*002a*/ 	.short	(.L_140 - .L_139)
.L_139:
        /*002c*/ 	.word	0x00000000
        /*0030*/ 	.short	0x0004
        /*0032*/ 	.short	0x001c
        /*0034*/ 	.byte	0x00, 0xf0, 0x11, 0x00


	//----- nvinfo : EIATTR_KPARAM_INFO
	.align		4
.L_140:
        /*0038*/ 	.byte	0x04, 0x17
        /*003a*/ 	.short	(.L_142 - .L_141)
.L_141:
        /*003c*/ 	.word	0x00000000
        /*0040*/ 	.short	0x0003
        /*0042*/ 	.short	0x0018
        /*0044*/ 	.byte	0x00, 0xf0, 0x11, 0x00


	//----- nvinfo : EIATTR_KPARAM_INFO
	.align		4
.L_142:
        /*0048*/ 	.byte	0x04, 0x17
        /*004a*/ 	.short	(.L_144 - .L_143)
.L_143:
        /*004c*/ 	.word	0x00000000
        /*0050*/ 	.short	0x0002
        /*0052*/ 	.short	0x0010
        /*0054*/ 	.byte	0x00, 0xf5, 0x21, 0x00


	//----- nvinfo : EIATTR_KPARAM_INFO
	.align		4
.L_144:
        /*0058*/ 	.byte	0x04, 0x17
        /*005a*/ 	.short	(.L_146 - .L_145)
.L_145:
        /*005c*/ 	.word	0x00000000
        /*0060*/ 	.short	0x0001
        /*0062*/ 	.short	0x0008
        /*0064*/ 	.byte	0x00, 0xf5, 0x21, 0x00


	//----- nvinfo : EIATTR_KPARAM_INFO
	.align		4
.L_146:
        /*0068*/ 	.byte	0x04, 0x17
        /*006a*/ 	.short	(.L_148 - .L_147)
.L_147:
        /*006c*/ 	.word	0x00000000
        /*0070*/ 	.short	0x0000
        /*0072*/ 	.short	0x0000
        /*0074*/ 	.byte	0x00, 0xf5, 0x21, 0x00


	//----- nvinfo : EIATTR_SPARSE_MMA_MASK
	.align		4
.L_148:
        /*0078*/ 	.byte	0x03, 0x50
        /*007a*/ 	.short	0x0000


	//----- nvinfo : EIATTR_MAXREG_COUNT
	.align		4
        /*007c*/ 	.byte	0x03, 0x1b
        /*007e*/ 	.short	0x00ff


	//----- nvinfo : EIATTR_NUM_BARRIERS
	.align		4
        /*0080*/ 	.byte	0x02, 0x4c
        /*0082*/ 	.byte	0x01
	.zero		1


	//----- nvinfo : EIATTR_MERCURY_ISA_VERSION
	.align		4
        /*0084*/ 	.byte	0x03, 0x5f
        /*0086*/ 	.short	0x0101


	//----- nvinfo : EIATTR_VRC_CTA_INIT_COUNT
	.align		4
        /*0088*/ 	.byte	0x02, 0x4a
	.zero		1
	.zero		1


	//----- nvinfo : EIATTR_EXIT_INSTR_OFFSETS
	.align		4
        /*008c*/ 	.byte	0x04, 0x1c
        /*008e*/ 	.short	(.L_150 - .L_149)


	//   ....[0]....
.L_149:
        /*0090*/ 	.word	0x00000210


	//   ....[1]....
        /*0094*/ 	.word	0x000002d0


	//   ....[2]....
        /*0098*/ 	.word	0x00001200


	//----- nvinfo : EIATTR_CRS_STACK_SIZE
	.align		4
.L_150:
        /*009c*/ 	.byte	0x04, 0x1e
        /*009e*/ 	.short	(.L_152 - .L_151)
.L_151:
        /*00a0*/ 	.word	0x00000000


	//----- nvinfo : EIATTR_CBANK_PARAM_SIZE
	.align		4
.L_152:
        /*00a4*/ 	.byte	0x03, 0x19
        /*00a6*/ 	.short	0x0028


	//----- nvinfo : EIATTR_PARAM_CBANK
	.align		4
        /*00a8*/ 	.byte	0x04, 0x0a
        /*00aa*/ 	.short	(.L_154 - .L_153)
	.align		4
.L_153:
        /*00ac*/ 	.word	index@(.nv.constant0._Z17conv_1d_shmem_allPKfS0_Pfiiii)
        /*00b0*/ 	.short	0x0380
        /*00b2*/ 	.short	0x0028


	//----- nvinfo : EIATTR_SW_WAR
	.align		4
.L_154:
        /*00b4*/ 	.byte	0x04, 0x36
        /*00b6*/ 	.short	(.L_156 - .L_155)
.L_155:
        /*00b8*/ 	.word	0x00000008
.L_156:


//--------------------- .nv.info._Z7conv_1dPKfS0_Pfiiii --------------------------
	.section	.nv.info._Z7conv_1dPKfS0_Pfiiii,"",@"SHT_CUDA_INFO"
	.sectionflags	@""
	.align	4


	//----- nvinfo : EIATTR_CUDA_API_VERSION
	.align		4
        /*0000*/ 	.byte	0x04, 0x37
        /*0002*/ 	.short	(.L_158 - .L_157)
.L_157:
        /*0004*/ 	.word	0x00000082


	//----- nvinfo : EIATTR_KPARAM_INFO
	.align		4
.L_158:
        /*0008*/ 	.byte	0x04, 0x17
        /*000a*/ 	.short	(.L_160 - .L_159)
.L_159:
        /*000c*/ 	.word	0x00000000
        /*0010*/ 	.short	0x0006
        /*0012*/ 	.short	0x0024
        /*0014*/ 	.byte	0x00, 0xf0, 0x11, 0x00


	//----- nvinfo : EIATTR_KPARAM_INFO
	.align		4
.L_160:
        /*0018*/ 	.byte	0x04, 0x17
        /*001a*/ 	.short	(.L_162 - .L_161)
.L_161:
        /*001c*/ 	.word	0x00000000
        /*0020*/ 	.short	0x0005
        /*0022*/ 	.short	0x0020
        /*0024*/ 	.byte	0x00, 0xf0, 0x11, 0x00


	//----- nvinfo : EIATTR_KPARAM_INFO
	.align		4
.L_162:
        /*0028*/ 	.byte	0x04, 0x17
        /*002a*/ 	.short	(.L_164 - .L_163)
.L_163:
        /*002c*/ 	.word	0x00000000
        /*0030*/ 	.short	0x0004
        /*0032*/ 	.short	0x001c
        /*0034*/ 	.byte	0x00, 0xf0, 0x11, 0x00


	//----- nvinfo : EIATTR_KPARAM_INFO
	.align		4
.L_164:
        /*0038*/ 	.byte	0x04, 0x17
        /*003a*/ 	.short	(.L_166 - .L_165)
.L_165:
        /*003c*/ 	.word	0x00000000
        /*0040*/ 	.short	0x0003
        /*0042*/ 	.short	0x0018
        /*0044*/ 	.byte	0x00, 0xf0, 0x11, 0x00


	//----- nvinfo : EIATTR_KPARAM_INFO
	.align		4
.L_166:
        /*0048*/ 	.byte	0x04, 0x17
        /*004a*/ 	.short	(.L_168 - .L_167)
.L_167:
        /*004c*/ 	.word	0x00000000
        /*0050*/ 	.short	0x0002
        /*0052*/ 	.short	0x0010
        /*0054*/ 	.byte	0x00, 0xf5, 0x21, 0x00


	//----- nvinfo : EIATTR_KPARAM_INFO
	.align		4
.L_168:
        /*0058*/ 	.byte	0x04, 0x17
        /*005a*/ 	.short	(.L_170 - .L_169)
.L_169:
        /*005c*/ 	.word	0x00000000
        /*0060*/ 	.short	0x0001
        /*0062*/ 	.short	0x0008
        /*0064*/ 	.byte	0x00, 0xf5, 0x21, 0x00


	//----- nvinfo : EIATTR_KPARAM_INFO
	.align		4
.L_170:
        /*0068*/ 	.byte	0x04, 0x17
        /*006a*/ 	.short	(.L_172 - .L_171)
.L_171:
        /*006c*/ 	.word	0x00000000
        /*0070*/ 	.short	0x0000
        /*0072*/ 	.short	0x0000
        /*0074*/ 	.byte	0x00, 0xf5, 0x21, 0x00


	//----- nvinfo : EIATTR_SPARSE_MMA_MASK
	.align		4
.L_172:
        /*0078*/ 	.byte	0x03, 0x50
        /*007a*/ 	.short	0x0000


	//----- nvinfo : EIATTR_MAXREG_COUNT
	.align		4
        /*007c*/ 	.byte	0x03, 0x1b
        /*007e*/ 	.short	0x00ff


	//----- nvinfo : EIATTR_MERCURY_ISA_VERSION
	.align		4
        /*0080*/ 	.byte	0x03, 0x5f
        /*0082*/ 	.short	0x0101


	//----- nvinfo : EIATTR_VRC_CTA_INIT_COUNT
	.align		4
        /*0084*/ 	.byte	0x02, 0x4a
	.zero		1
	.zero		1


	//----- nvinfo : EIATTR_EXIT_INSTR_OFFSETS
	.align		4
        /*0088*/ 	.byte	0x04, 0x1c
        /*008a*/ 	.short	(.L_174 - .L_173)


	//   ....[0]....
.L_173:
        /*008c*/ 	.word	0x00000040


	//   ....[1]....
        /*0090*/ 	.word	0x00000170


	//   ....[2]....
        /*0094*/ 	.word	0x000012a0


	//----- nvinfo : EIATTR_CRS_STACK_SIZE
	.align		4
.L_174:
        /*0098*/ 	.byte	0x04, 0x1e
        /*009a*/ 	.short	(.L_176 - .L_175)
.L_175:
        /*009c*/ 	.word	0x00000000


	//----- nvinfo : EIATTR_CBANK_PARAM_SIZE
	.align		4
.L_176:
        /*00a0*/ 	.byte	0x03, 0x19
        /*00a2*/ 	.short	0x0028


	//----- nvinfo : EIATTR_PARAM_CBANK
	.align		4
        /*00a4*/ 	.byte	0x04, 0x0a
        /*00a6*/ 	.short	(.L_178 - .L_177)
	.align		4
.L_177:
        /*00a8*/ 	.word	index@(.nv.constant0._Z7conv_1dPKfS0_Pfiiii)
        /*00ac*/ 	.short	0x0380
        /*00ae*/ 	.short	0x0028


	//----- nvinfo : EIATTR_SW_WAR
	.align		4
.L_178:
        /*00b0*/ 	.byte	0x04, 0x36
        /*00b2*/ 	.short	(.L_180 - .L_179)
.L_179:
        /*00b4*/ 	.word	0x00000008
.L_180:


//--------------------- .nv.callgraph             --------------------------
	.section	.nv.callgraph,"",@"SHT_CUDA_CALLGRAPH"
	.align	4
	.sectionentsize	8
	.align		4
        /*0000*/ 	.word	0x00000000
	.align		4
        /*0004*/ 	.word	0xffffffff
	.align		4
        /*0008*/ 	.word	0x00000000
	.align		4
        /*000c*/ 	.word	0xfffffffe
	.align		4
        /*0010*/ 	.word	0x00000000
	.align		4
        /*0014*/ 	.word	0xfffffffd
	.align		4
        /*0018*/ 	.word	0x00000000
	.align		4
        /*001c*/ 	.word	0xfffffffc


//--------------------- .nv.constant3             --------------------------
	.section	.nv.constant3,"a",@progbits
	.align	4
.nv.constant3:
	.type		c_kern,@object
	.size		c_kern,(.L_0 - c_kern)
c_kern:
	.zero		24576
.L_0:


//--------------------- .text._Z10conv_1d_k3PKfS0_Pfiiii --------------------------
	.section	.text._Z10conv_1d_k3PKfS0_Pfiiii,"ax",@progbits
	.align	128
        .global         _Z10conv_1d_k3PKfS0_Pfiiii
        .type           _Z10conv_1d_k3PKfS0_Pfiiii,@function
        .size           _Z10conv_1d_k3PKfS0_Pfiiii,(.L_x_75 - _Z10conv_1d_k3PKfS0_Pfiiii)
        .other          _Z10conv_1d_k3PKfS0_Pfiiii,@"STO_CUDA_ENTRY STV_DEFAULT"
_Z10conv_1d_k3PKfS0_Pfiiii:
.text._Z10conv_1d_k3PKfS0_Pfiiii:
[----:B------:R-:W-:Y:S01]  /*0000*/  LDC R1, c[0x0][0x37c] ;  /* 0x0000df00ff017b82 */ /* 0x000fe20000000800 */
[----:B------:R-:W0:Y:S07]  /*0010*/  S2R R8, SR_CTAID.Y ;  /* 0x0000000000087919 */ /* 0x000e2e0000002600 */
[----:B------:R-:W0:Y:S08]  /*0020*/  LDC.64 R6, c[0x0][0x398] ;  /* 0x0000e600ff067b82 */ /* 0x000e300000000a00 */
[----:B------:R-:W1:Y:S01]  /*0030*/  S2UR UR5, SR_CTAID.X ;  /* 0x00000000000579c3 */ /* 0x000e620000002500 */
[----:B0-----:R-:W-:-:S04]  /*0040*/  ISETP.GE.AND P0, PT, R8, R7, PT ;  /* 0x000000070800720c */ /* 0x001fc80003f06270 */
[----:B-1----:R-:W-:-:S13]  /*0050*/  ISETP.LE.OR P0, PT, R6, UR5, P0 ;  /* 0x0000000506007c0c */ /* 0x002fda0008703670 */
[----:B------:R-:W-:Y:S05]  /*0060*/  @P0 EXIT ;  /* 0x000000000000094d */ /* 0x000fea0003800000 */
[----:B------:R-:W0:Y:S01]  /*0070*/  LDCU UR6, c[0x0][0x3a0] ;  /* 0x00007400ff0677ac */ /* 0x000e220008000800 */
[----:B------:R-:W1:Y:S01]  /*0080*/  S2R R13, SR_TID.X ;  /* 0x00000000000d7919 */ /* 0x000e620000002100 */
[----:B------:R-:W-:Y:S01]  /*0090*/  IMAD R7, R7, UR5, R8 ;  /* 0x0000000507077c24 */ /* 0x000fe2000f8e0208 */
[----:B0-----:R-:W-:-:S03]  /*00a0*/  USHF.R.S32.HI UR4, URZ, 0x1f, UR6 ;  /* 0x0000001fff047899 */ /* 0x001fc60008011406 */
[----:B------:R-:W-:Y:S01]  /*00b0*/  IMAD R7, R7, UR6, RZ ;  /* 0x0000000607077c24 */ /* 0x000fe2000f8e02ff */
[----:B------:R-:W-:-:S04]  /*00c0*/  ULEA.HI UR4, UR4, UR6, URZ, 0x2 ;  /* 0x0000000604047291 */ /* 0x000fc8000f8f10ff */
[----:B------:R-:W-:-:S06]  /*00d0*/  USHF.R.S32.HI UR4, URZ, 0x2, UR4 ;  /* 0x00000002ff047899 */ /* 0x000fcc0008011404 */
[----:B-1----:R-:W-:-:S13]  /*00e0*/  ISETP.GE.AND P0, PT, R13, UR4, PT ;  /* 0x000000040d007c0c */ /* 0x002fda000bf06270 */
[----:B------:R-:W-:Y:S05]  /*00f0*/  @P0 EXIT ;  /* 0x000000000000094d */ /* 0x000fea0003800000 */
[----:B------:R-:W0:Y:S01]  /*0100*/  LDC R0, c[0x0][0x360] ;  /* 0x0000d800ff007b82 */ /* 0x000e220000000800 */
[----:B------:R-:W1:Y:S01]  /*0110*/  LDCU.64 UR8, c[0x0][0x380] ;  /* 0x00007000ff0877ac */ /* 0x000e620008000a00 */
[----:B------:R-:W-:Y:S01]  /*0120*/  SHF.L.U32 R28, R7, 0x2, RZ ;  /* 0x00000002071c7819 */ /* 0x000fe200000006ff */
[----:B------:R-:W-:Y:S01]  /*0130*/  BSSY.RECONVERGENT B0, `(.L_x_0) ;  /* 0x000004c000007945 */ /* 0x000fe20003800200 */
[----:B------:R-:W2:Y:S01]  /*0140*/  LDCU.64 UR6, c[0x0][0x358] ;  /* 0x00006b00ff0677ac */ /* 0x000ea20008000a00 */
[----:B------:R-:W3:Y:S01]  /*0150*/  LDCU.64 UR12, c[0x0][0x380] ;  /* 0x00007000ff0c77ac */ /* 0x000ee20008000a00 */
[----:B------:R-:W4:Y:S01]  /*0160*/  LDCU.64 UR10, c[0x0][0x390] ;  /* 0x00007200ff0a77ac */ /* 0x000f220008000a00 */
[----:B0-----:R-:W0:Y:S01]  /*0170*/  I2F.U32.RP R6, R0 ;  /* 0x0000000000067306 */ /* 0x001e220000209000 */
[----:B------:R-:W-:Y:S02]  /*0180*/  IADD3 R4, PT, PT, R13, R0, RZ ;  /* 0x000000000d047210 */ /* 0x000fe40007ffe0ff */
[----:B------:R-:W-:-:S02]  /*0190*/  ISETP.NE.U32.AND P2, PT, R0, RZ, PT ;  /* 0x000000ff0000720c */ /* 0x000fc40003f45070 */
[C---:B------:R-:W-:Y:S02]  /*01a0*/  ISETP.GE.U32.AND P0, PT, R4.reuse, UR4, PT ;  /* 0x0000000404007c0c */ /* 0x040fe4000bf06070 */
[----:B------:R-:W-:Y:S02]  /*01b0*/  VIMNMX.U32 R5, PT, PT, R4, UR4, !PT ;  /* 0x0000000404057c48 */ /* 0x000fe4000ffe0000 */
[----:B------:R-:W-:-:S04]  /*01c0*/  SEL R9, RZ, 0x1, P0 ;  /* 0x00000001ff097807 */ /* 0x000fc80000000000 */
[----:B------:R-:W-:Y:S01]  /*01d0*/  IADD3 R5, PT, PT, R5, -R4, -R9 ;  /* 0x8000000405057210 */ /* 0x000fe20007ffe809 */
[----:B0-----:R-:W0:Y:S02]  /*01e0*/  MUFU.RCP R6, R6 ;  /* 0x0000000600067308 */ /* 0x001e240000001000 */
[----:B0-----:R-:W-:-:S06]  /*01f0*/  IADD3 R2, PT, PT, R6, 0xffffffe, RZ ;  /* 0x0ffffffe06027810 */ /* 0x001fcc0007ffe0ff */
[----:B------:R0:W5:Y:S02]  /*0200*/  F2I.FTZ.U32.TRUNC.NTZ R3, R2 ;  /* 0x0000000200037305 */ /* 0x000164000021f000 */
[----:B0-----:R-:W-:Y:S01]  /*0210*/  HFMA2 R2, -RZ, RZ, 0, 0 ;  /* 0x00000000ff027431 */ /* 0x001fe200000001ff */
[----:B-----5:R-:W-:-:S05]  /*0220*/  IADD3 R11, PT, PT, RZ, -R3, RZ ;  /* 0x80000003ff0b7210 */ /* 0x020fca0007ffe0ff */
[----:B------:R-:W-:-:S04]  /*0230*/  IMAD R11, R11, R0, RZ ;  /* 0x000000000b0b7224 */ /* 0x000fc800078e02ff */
[----:B------:R-:W-:-:S06]  /*0240*/  IMAD.HI.U32 R6, R3, R11, R2 ;  /* 0x0000000b03067227 */ /* 0x000fcc00078e0002 */
[----:B------:R-:W-:-:S05]  /*0250*/  IMAD.HI.U32 R10, R6, R5, RZ ;  /* 0x00000005060a7227 */ /* 0x000fca00078e00ff */
[----:B------:R-:W-:-:S05]  /*0260*/  IADD3 R2, PT, PT, -R10, RZ, RZ ;  /* 0x000000ff0a027210 */ /* 0x000fca0007ffe1ff */
[----:B------:R-:W-:Y:S01]  /*0270*/  IMAD R5, R0, R2, R5 ;  /* 0x0000000200057224 */ /* 0x000fe200078e0205 */
[----:B------:R-:W-:-:S04]  /*0280*/  LEA R2, R8, R8, 0x1 ;  /* 0x0000000808027211 */ /* 0x000fc800078e08ff */
[----:B------:R-:W-:Y:S02]  /*0290*/  ISETP.GE.U32.AND P0, PT, R5, R0, PT ;  /* 0x000000000500720c */ /* 0x000fe40003f06070 */
[----:B------:R-:W-:-:S04]  /*02a0*/  SHF.L.U32 R8, R2, 0x2, RZ ;  /* 0x0000000202087819 */ /* 0x000fc800000006ff */
[----:B------:R0:W0:Y:S07]  /*02b0*/  LDC R6, c[0x3][R8] ;  /* 0x00c0000008067b82 */ /* 0x00002e0000000800 */
[-C--:B------:R-:W-:Y:S01]  /*02c0*/  @P0 IADD3 R5, PT, PT, R5, -R0.reuse, RZ ;  /* 0x8000000005050210 */ /* 0x080fe20007ffe0ff */
[----:B------:R0:W0:Y:S01]  /*02d0*/  LDC R4, c[0x3][R8+0x4] ;  /* 0x00c0010008047b82 */ /* 0x0000220000000800 */
[----:B------:R-:W-:Y:S02]  /*02e0*/  @P0 IADD3 R10, PT, PT, R10, 0x1, RZ ;  /* 0x000000010a0a0810 */ /* 0x000fe40007ffe0ff */
[----:B------:R-:W-:-:S05]  /*02f0*/  ISETP.GE.U32.AND P1, PT, R5, R0, PT ;  /* 0x000000000500720c */ /* 0x000fca0003f26070 */
[----:B------:R0:W0:Y:S08]  /*0300*/  LDC R2, c[0x3][R8+0x8] ;  /* 0x00c0020008027b82 */ /* 0x0000300000000800 */
[----:B------:R-:W-:Y:S02]  /*0310*/  @P1 IADD3 R10, PT, PT, R10, 0x1, RZ ;  /* 0x000000010a0a1810 */ /* 0x000fe40007ffe0ff */
[----:B------:R-:W-:-:S02]  /*0320*/  @!P2 LOP3.LUT R10, RZ, R0, RZ, 0x33, !PT ;  /* 0x00000000ff0aa212 */ /* 0x000fc400078e33ff */
[----:B-1----:R-:W-:Y:S02]  /*0330*/  IADD3 R30, P1, PT, R28, UR8, RZ ;  /* 0x000000081c1e7c10 */ /* 0x002fe4000ff3e0ff */
[----:B------:R-:W-:Y:S02]  /*0340*/  IADD3 R3, PT, PT, R9, R10, RZ ;  /* 0x0000000a09037210 */ /* 0x000fe40007ffe0ff */
[----:B------:R-:W-:Y:S02]  /*0350*/  SHF.R.S32.HI R10, RZ, 0x1f, R7 ;  /* 0x0000001fff0a7819 */ /* 0x000fe40000011407 */
[----:B------:R-:W-:Y:S02]  /*0360*/  LOP3.LUT R9, R3, 0x3, RZ, 0xc0, !PT ;  /* 0x0000000303097812 */ /* 0x000fe400078ec0ff */
[----:B------:R-:W-:Y:S02]  /*0370*/  SHF.L.U64.HI R5, R7, 0x2, R10 ;  /* 0x0000000207057819 */ /* 0x000fe4000001020a */
[----:B------:R-:W-:-:S02]  /*0380*/  ISETP.NE.AND P0, PT, R9, 0x3, PT ;  /* 0x000000030900780c */ /* 0x000fc40003f05270 */
[----:B------:R-:W-:-:S11]  /*0390*/  IADD3.X R31, PT, PT, R5, UR9, RZ, P1, !PT ;  /* 0x00000009051f7c10 */ /* 0x000fd60008ffe4ff */
[----:B--234-:R-:W-:Y:S05]  /*03a0*/  @!P0 BRA `(.L_x_1) ;  /* 0x0000000000908947 */ /* 0x01cfea0003800000 */
[----:B------:R-:W-:Y:S01]  /*03b0*/  IADD3 R10, PT, PT, R3, 0x1, RZ ;  /* 0x00000001030a7810 */ /* 0x000fe20007ffe0ff */
[----:B0-----:R-:W-:Y:S01]  /*03c0*/  IMAD.WIDE R8, R7, 0x4, RZ ;  /* 0x0000000407087825 */ /* 0x001fe200078e02ff */
[----:B------:R-:W-:Y:S01]  /*03d0*/  BSSY.RECONVERGENT B1, `(.L_x_2) ;  /* 0x0000020000017945 */ /* 0x000fe20003800200 */
[C---:B------:R-:W-:Y:S02]  /*03e0*/  IADD3 R7, PT, PT, R13.reuse, -0x1, RZ ;  /* 0xffffffff0d077810 */ /* 0x040fe40007ffe0ff */
[----:B------:R-:W-:Y:S01]  /*03f0*/  LOP3.LUT R10, R10, 0x3, RZ, 0xc0, !PT ;  /* 0x000000030a0a7812 */ /* 0x000fe200078ec0ff */
[----:B------:R-:W-:-:S03]  /*0400*/  IMAD.WIDE.U32 R12, R13, 0x10, R8 ;  /* 0x000000100d0c7825 */ /* 0x000fc600078e0008 */
[----:B------:R-:W-:-:S07]  /*0410*/  IADD3 R16, PT, PT, -R10, RZ, RZ ;  /* 0x000000ff0a107210 */ /* 0x000fce0007ffe1ff */
.L_x_3:
[----:B------:R-:W-:Y:S02]  /*0420*/  ISETP.NE.AND P0, PT, R7, -0x1, PT ;  /* 0xffffffff0700780c */ /* 0x000fe40003f05270 */
[----:B0-----:R-:W-:Y:S02]  /*0430*/  CS2R R14, SRZ ;  /* 0x00000000000e7805 */ /* 0x001fe4000001ff00 */
[----:B------:R-:W-:-:S04]  /*0440*/  IADD3 R10, P1, PT, R12, UR12, RZ ;  /* 0x0000000c0c0a7c10 */ /* 0x000fc8000ff3e0ff */
[----:B------:R-:W-:-:S06]  /*0450*/  IADD3.X R11, PT, PT, R13, UR13, RZ, P1, !PT ;  /* 0x0000000d0d0b7c10 */ /* 0x000fcc0008ffe4ff */
[----:B------:R-:W2:Y:S01]  /*0460*/  LDG.E.128.CONSTANT R8, desc[UR6][R10.64] ;  /* 0x000000060a087981 */ /* 0x000ea2000c1e9d00 */
[----:B------:R-:W-:-:S05]  /*0470*/  @P0 IMAD.WIDE.U32 R18, R7, 0x10, R30 ;  /* 0x0000001007120825 */ /* 0x000fca00078e001e */
[----:B------:R-:W3:Y:S01]  /*0480*/  @P0 LDG.E.64.CONSTANT R14, desc[UR6][R18.64+0x8] ;  /* 0x00000806120e0981 */ /* 0x000ee2000c1e9b00 */
[----:B------:R-:W-:Y:S02]  /*0490*/  IADD3 R16, PT, PT, R16, 0x1, RZ ;  /* 0x0000000110107810 */ /* 0x000fe40007ffe0ff */
[----:B------:R-:W-:Y:S01]  /*04a0*/  IADD3 R7, PT, PT, R0, R7, RZ ;  /* 0x0000000700077210 */ /* 0x000fe20007ffe0ff */
[C---:B--2---:R-:W-:Y:S01]  /*04b0*/  FMUL R23, R4.reuse, R9 ;  /* 0x0000000904177220 */ /* 0x044fe20000400000 */
[----:B------:R-:W-:Y:S01]  /*04c0*/  FMUL R20, R4, R10 ;  /* 0x0000000a04147220 */ /* 0x000fe20000400000 */
[C---:B---3--:R-:W-:Y:S01]  /*04d0*/  FMUL R17, R6.reuse, R14 ;  /* 0x0000000e06117220 */ /* 0x048fe20000400000 */
[CC--:B------:R-:W-:Y:S01]  /*04e0*/  FMUL R21, R6.reuse, R15.reuse ;  /* 0x0000000f06157220 */ /* 0x0c0fe20000400000 */
[-C--:B------:R-:W-:Y:S01]  /*04f0*/  FFMA R23, R6, R8.reuse, R23 ;  /* 0x0000000806177223 */ /* 0x080fe20000000017 */
[----:B------:R-:W-:Y:S01]  /*0500*/  IADD3 R14, P0, PT, R12, UR10, RZ ;  /* 0x0000000a0c0e7c10 */ /* 0x000fe2000ff1e0ff */
[C---:B------:R-:W-:Y:S01]  /*0510*/  FFMA R17, R4.reuse, R15, R17 ;  /* 0x0000000f04117223 */ /* 0x040fe20000000011 */
[----:B------:R-:W-:Y:S01]  /*0520*/  FFMA R21, R4, R8, R21 ;  /* 0x0000000804157223 */ /* 0x000fe20000000015 */
[-C--:B------:R-:W-:Y:S01]  /*0530*/  FFMA R20, R6, R9.reuse, R20 ;  /* 0x0000000906147223 */ /* 0x080fe20000000014 */
[C---:B------:R-:W-:Y:S01]  /*0540*/  FFMA R10, R2.reuse, R10, R23 ;  /* 0x0000000a020a7223 */ /* 0x040fe20000000017 */
[C---:B------:R-:W-:Y:S01]  /*0550*/  FFMA R8, R2.reuse, R8, R17 ;  /* 0x0000000802087223 */ /* 0x040fe20000000011 */
[C---:B------:R-:W-:Y:S01]  /*0560*/  FFMA R9, R2.reuse, R9, R21 ;  /* 0x0000000902097223 */ /* 0x040fe20000000015 */
[----:B------:R-:W-:Y:S01]  /*0570*/  IADD3.X R15, PT, PT, R13, UR11, RZ, P0, !PT ;  /* 0x0000000b0d0f7c10 */ /* 0x000fe200087fe4ff */
[----:B------:R-:W-:-:S05]  /*0580*/  FFMA R11, R2, R11, R20 ;  /* 0x0000000b020b7223 */ /* 0x000fca0000000014 */
[----:B------:R0:W-:Y:S01]  /*0590*/  STG.E.128 desc[UR6][R14.64], R8 ;  /* 0x000000080e007986 */ /* 0x0001e2000c101d06 */
[----:B------:R-:W-:Y:S01]  /*05a0*/  ISETP.NE.AND P0, PT, R16, RZ, PT ;  /* 0x000000ff1000720c */ /* 0x000fe20003f05270 */
[----:B------:R-:W-:-:S12]  /*05b0*/  IMAD.WIDE.U32 R12, R0, 0x10, R12 ;  /* 0x00000010000c7825 */ /* 0x000fd800078e000c */
[----:B------:R-:W-:Y:S05]  /*05c0*/  @P0 BRA `(.L_x_3) ;  /* 0xfffffffc00940947 */ /* 0x000fea000383ffff */
[----:B------:R-:W-:Y:S05]  /*05d0*/  BSYNC.RECONVERGENT B1 ;  /* 0x0000000000017941 */ /* 0x000fea0003800200 */
.L_x_2:
[----:B------:R-:W-:-:S07]  /*05e0*/  IADD3 R13, PT, PT, R7, 0x1, RZ ;  /* 0x00000001070d7810 */ /* 0x000fce0007ffe0ff */
.L_x_1:
[----:B------:R-:W-:Y:S05]  /*05f0*/  BSYNC.RECONVERGENT B0 ;  /* 0x0000000000007941 */ /* 0x000fea0003800200 */
.L_x_0:
[----:B------:R-:W-:-:S13]  /*0600*/  ISETP.GE.U32.AND P0, PT, R3, 0x3, PT ;  /* 0x000000030300780c */ /* 0x000fda0003f06070 */
[----:B------:R-:W-:Y:S05]  /*0610*/  @!P0 EXIT ;  /* 0x000000000000894d */ /* 0x000fea0003800000 */
[----:B------:R-:W1:Y:S01]  /*0620*/  LDCU.64 UR8, c[0x0][0x390] ;  /* 0x00007200ff0877ac */ /* 0x000e620008000a00 */
[----:B------:R-:W-:Y:S02]  /*0630*/  IADD3 R21, PT, PT, R13, -0x1, RZ ;  /* 0xffffffff0d157810 */ /* 0x000fe40007ffe0ff */
[C---:B------:R-:W-:Y:S02]  /*0640*/  IADD3 R3, PT, PT, R0.reuse, R13, RZ ;  /* 0x0000000d00037210 */ /* 0x040fe40007ffe0ff */
[----:B------:R-:W-:Y:S02]  /*0650*/  LEA R7, R0, R21, 0x1 ;  /* 0x0000001500077211 */ /* 0x000fe400078e08ff */
[----:B-1----:R-:W-:-:S04]  /*0660*/  IADD3 R28, P0, PT, R28, UR8, RZ ;  /* 0x000000081c1c7c10 */ /* 0x002fc8000ff1e0ff */
[----:B------:R-:W-:Y:S01]  /*0670*/  IADD3.X R29, PT, PT, R5, UR9, RZ, P0, !PT ;  /* 0x00000009051d7c10 */ /* 0x000fe200087fe4ff */
[----:B------:R-:W-:-:S08]  /*0680*/  IMAD R5, R0, 0x3, R21 ;  /* 0x0000000300057824 */ /* 0x000fd000078e0215 */
.L_x_4:
[----:B------:R-:W-:-:S04]  /*0690*/  IADD3 R25, PT, PT, R21, 0x1, RZ ;  /* 0x0000000115197810 */ /* 0x000fc80007ffe0ff */
[C---:B------:R-:W-:Y:S01]  /*06a0*/  ISETP.NE.AND P0, PT, R25.reuse, RZ, PT ;  /* 0x000000ff1900720c */ /* 0x040fe20003f05270 */
[----:B01----:R-:W-:Y:S01]  /*06b0*/  IMAD.WIDE.U32 R8, R25, 0x10, R30 ;  /* 0x0000001019087825 */ /* 0x003fe200078e001e */
[----:B------:R-:W-:-:S05]  /*06c0*/  CS2R R16, SRZ ;  /* 0x0000000000107805 */ /* 0x000fca000001ff00 */
[----:B------:R-:W2:Y:S06]  /*06d0*/  LDG.E.128.CONSTANT R8, desc[UR6][R8.64] ;  /* 0x0000000608087981 */ /* 0x000eac000c1e9d00 */
[----:B------:R-:W-:-:S05]  /*06e0*/  @P0 IMAD.WIDE.U32 R26, R21, 0x10, R30 ;  /* 0x00000010151a0825 */ /* 0x000fca00078e001e */
[----:B------:R0:W3:Y:S01]  /*06f0*/  @P0 LDG.E.64.CONSTANT R16, desc[UR6][R26.64+0x8] ;  /* 0x000008061a100981 */ /* 0x0000e2000c1e9b00 */
[C---:B------:R-:W-:Y:S01]  /*0700*/  IADD3 R23, PT, PT, R3.reuse, -0x1, RZ ;  /* 0xffffffff03177810 */ /* 0x040fe20007ffe0ff */
[----:B------:R-:W-:-:S04]  /*0710*/  IMAD.WIDE.U32 R12, R3, 0x10, R30 ;  /* 0x00000010030c7825 */ /* 0x000fc800078e001e */
[----:B------:R-:W-:Y:S02]  /*0720*/  IMAD.WIDE.U32 R22, R23, 0x10, R30 ;  /* 0x0000001017167825 */ /* 0x000fe400078e001e */
[----:B------:R-:W4:Y:S04]  /*0730*/  LDG.E.128.CONSTANT R12, desc[UR6][R12.64] ;  /* 0x000000060c0c7981 */ /* 0x000f28000c1e9d00 */
[----:B------:R-:W5:Y:S01]  /*0740*/  LDG.E.64.CONSTANT R22, desc[UR6][R22.64+0x8] ;  /* 0x0000080616167981 */ /* 0x000f62000c1e9b00 */
[----:B------:R-:W-:Y:S02]  /*0750*/  IADD3 R20, PT, PT, R7, 0x1, RZ ;  /* 0x0000000107147810 */ /* 0x000fe40007ffe0ff */
[----:B0-----:R-:W-:Y:S01]  /*0760*/  IADD3 R26, PT, PT, R5, 0x1, RZ ;  /* 0x00000001051a7810 */ /* 0x001fe20007ffe0ff */
[C---:B--2---:R-:W-:Y:S01]  /*0770*/  FMUL R19, R4.reuse, R9 ;  /* 0x0000000904137220 */ /* 0x044fe20000400000 */
[----:B------:R-:W-:-:S03]  /*0780*/  FMUL R33, R4, R10 ;  /* 0x0000000a04217220 */ /* 0x000fc60000400000 */
[C---:B------:R-:W-:Y:S01]  /*0790*/  FFMA R19, R6.reuse, R8, R19 ;  /* 0x0000000806137223 */ /* 0x040fe20000000013 */
[----:B------:R-:W-:-:S03]  /*07a0*/  FFMA R33, R6, R9, R33 ;  /* 0x0000000906217223 */ /* 0x000fc60000000021 */
[----:B------:R-:W-:Y:S01]  /*07b0*/  FFMA R18, R2, R10, R19 ;  /* 0x0000000a02127223 */ /* 0x000fe20000000013 */
[----:B---3--:R-:W-:-:S04]  /*07c0*/  FMUL R19, R6, R16 ;  /* 0x0000001006137220 */ /* 0x008fc80000400000 */
[-C--:B------:R-:W-:Y:S01]  /*07d0*/  FFMA R27, R4, R17.reuse, R19 ;  /* 0x00000011041b7223 */ /* 0x080fe20000000013 */
[----:B------:R-:W-:Y:S01]  /*07e0*/  FMUL R17, R6, R17 ;  /* 0x0000001106117220 */ /* 0x000fe20000400000 */
[C---:B------:R-:W-:Y:S02]  /*07f0*/  FFMA R19, R2.reuse, R11, R33 ;  /* 0x0000000b02137223 */ /* 0x040fe40000000021 */
[-C--:B------:R-:W-:Y:S01]  /*0800*/  FFMA R16, R2, R8.reuse, R27 ;  /* 0x0000000802107223 */ /* 0x080fe2000000001b */
[C---:B------:R-:W-:Y:S01]  /*0810*/  FFMA R10, R4.reuse, R8, R17 ;  /* 0x00000008040a7223 */ /* 0x040fe20000000011 */
[C---:B----4-:R-:W-:Y:S01]  /*0820*/  FMUL R27, R4.reuse, R13 ;  /* 0x0000000d041b7220 */ /* 0x050fe20000400000 */
[----:B------:R-:W-:Y:S01]  /*0830*/  FMUL R35, R4, R14 ;  /* 0x0000000e04237220 */ /* 0x000fe20000400000 */
[----:B-----5:R-:W-:Y:S01]  /*0840*/  FMUL R11, R6, R22 ;  /* 0x00000016060b7220 */ /* 0x020fe20000400000 */
[----:B------:R-:W-:Y:S01]  /*0850*/  FFMA R17, R2, R9, R10 ;  /* 0x0000000902117223 */ /* 0x000fe2000000000a */
[----:B------:R-:W-:-:S04]  /*0860*/  IMAD.WIDE.U32 R8, R25, 0x10, R28 ;  /* 0x0000001019087825 */ /* 0x000fc800078e001c */
[----:B------:R-:W-:Y:S01]  /*0870*/  FFMA R33, R6, R12, R27 ;  /* 0x0000000c06217223 */ /* 0x000fe2000000001b */
[-C--:B------:R-:W-:Y:S01]  /*0880*/  FFMA R11, R4, R23.reuse, R11 ;  /* 0x00000017040b7223 */ /* 0x080fe2000000000b */
[C---:B------:R-:W-:Y:S01]  /*0890*/  FMUL R27, R6.reuse, R23 ;  /* 0x00000017061b7220 */ /* 0x040fe20000400000 */
[----:B------:R-:W-:Y:S01]  /*08a0*/  IMAD.WIDE.U32 R24, R7, 0x10, R30 ;  /* 0x0000001007187825 */ /* 0x000fe200078e001e */
[----:B------:R0:W-:Y:S03]  /*08b0*/  STG.E.128 desc[UR6][R8.64], R16 ;  /* 0x0000001008007986 */ /* 0x0001e6000c101d06 */
[----:B------:R-:W-:Y:S01]  /*08c0*/  FFMA R35, R6, R13, R35 ;  /* 0x0000000d06237223 */ /* 0x000fe20000000023 */
[C---:B------:R-:W-:Y:S01]  /*08d0*/  FFMA R14, R2.reuse, R14, R33 ;  /* 0x0000000e020e7223 */ /* 0x040fe20000000021 */
[----:B------:R1:W2:Y:S02]  /*08e0*/  LDG.E.64.CONSTANT R22, desc[UR6][R24.64+0x8] ;  /* 0x0000080618167981 */ /* 0x0002a4000c1e9b00 */
[----:B------:R-:W-:Y:S01]  /*08f0*/  FFMA R15, R2, R15, R35 ;  /* 0x0000000f020f7223 */ /* 0x000fe20000000023 */
[----:B0-----:R-:W-:-:S04]  /*0900*/  IMAD.WIDE.U32 R8, R20, 0x10, R30 ;  /* 0x0000001014087825 */ /* 0x001fc800078e001e */
[-C--:B------:R-:W-:Y:S01]  /*0910*/  FFMA R16, R4, R12.reuse, R27 ;  /* 0x0000000c04107223 */ /* 0x080fe2000000001b */
[----:B------:R-:W-:Y:S02]  /*0920*/  FFMA R12, R2, R12, R11 ;  /* 0x0000000c020c7223 */ /* 0x000fe4000000000b */
[----:B------:R-:W3:Y:S01]  /*0930*/  LDG.E.128.CONSTANT R8, desc[UR6][R8.64] ;  /* 0x0000000608087981 */ /* 0x000ee2000c1e9d00 */
[----:B-1----:R-:W-:-:S04]  /*0940*/  IMAD.WIDE.U32 R24, R5, 0x10, R30 ;  /* 0x0000001005187825 */ /* 0x002fc800078e001e */
[----:B------:R-:W-:Y:S01]  /*0950*/  FFMA R13, R2, R13, R16 ;  /* 0x0000000d020d7223 */ /* 0x000fe20000000010 */
[----:B------:R-:W-:Y:S01]  /*0960*/  IMAD.WIDE.U32 R16, R26, 0x10, R30 ;  /* 0x000000101a107825 */ /* 0x000fe200078e001e */
[----:B------:R-:W4:Y:S03]  /*0970*/  LDG.E.64.CONSTANT R24, desc[UR6][R24.64+0x8] ;  /* 0x0000080618187981 */ /* 0x000f26000c1e9b00 */
[----:B------:R-:W-:Y:S02]  /*0980*/  IMAD.WIDE.U32 R32, R3, 0x10, R28 ;  /* 0x0000001003207825 */ /* 0x000fe400078e001c */
[----:B------:R-:W5:Y:S04]  /*0990*/  LDG.E.128.CONSTANT R16, desc[UR6][R16.64] ;  /* 0x0000000610107981 */ /* 0x000f68000c1e9d00 */
[----:B------:R0:W-:Y:S01]  /*09a0*/  STG.E.128 desc[UR6][R32.64], R12 ;  /* 0x0000000c20007986 */ /* 0x0001e2000c101d06 */
[----:B------:R-:W-:-:S02]  /*09b0*/  LEA R21, R0, R21, 0x2 ;  /* 0x0000001500157211 */ /* 0x000fc400078e10ff */
[C---:B------:R-:W-:Y:S02]  /*09c0*/  LEA R3, R0.reuse, R3, 0x2 ;  /* 0x0000000300037211 */ /* 0x040fe400078e10ff */
[C---:B------:R-:W-:Y:S02]  /*09d0*/  LEA R7, R0.reuse, R7, 0x2 ;  /* 0x0000000700077211 */ /* 0x040fe400078e10ff */
[----:B------:R-:W-:Y:S01]  /*09e0*/  LEA R5, R0, R5, 0x2 ;  /* 0x0000000500057211 */ /* 0x000fe200078e10ff */
[----:B--2---:R-:W-:-:S04]  /*09f0*/  FMUL R27, R6, R22 ;  /* 0x00000016061b7220 */ /* 0x004fc80000400000 */
[-C--:B------:R-:W-:Y:S01]  /*0a00*/  FFMA R27, R4, R23.reuse, R27 ;  /* 0x00000017041b7223 */ /* 0x080fe2000000001b */
[----:B------:R-:W-:Y:S01]  /*0a10*/  FMUL R23, R6, R23 ;  /* 0x0000001706177220 */ /* 0x000fe20000400000 */
[----:B---3--:R-:W-:-:S03]  /*0a20*/  FMUL R35, R4, R9 ;  /* 0x0000000904237220 */ /* 0x008fc60000400000 */
[-C--:B------:R-:W-:Y:S01]  /*0a30*/  FFMA R23, R4, R8.reuse, R23 ;  /* 0x0000000804177223 */ /* 0x080fe20000000017 */
[-C--:B0-----:R-:W-:Y:S01]  /*0a40*/  FFMA R12, R2, R8.reuse, R27 ;  /* 0x00000008020c7223 */ /* 0x081fe2000000001b */
[----:B------:R-:W-:Y:S01]  /*0a50*/  FFMA R35, R6, R8, R35 ;  /* 0x0000000806237223 */ /* 0x000fe20000000023 */
[----:B------:R-:W-:Y:S01]  /*0a60*/  FMUL R8, R4, R10 ;  /* 0x0000000a04087220 */ /* 0x000fe20000400000 */
[----:B------:R-:W-:-:S03]  /*0a70*/  FFMA R13, R2, R9, R23 ;  /* 0x00000009020d7223 */ /* 0x000fc60000000017 */
[C---:B------:R-:W-:Y:S01]  /*0a80*/  FFMA R8, R6.reuse, R9, R8 ;  /* 0x0000000906087223 */ /* 0x040fe20000000008 */
[----:B----4-:R-:W-:Y:S01]  /*0a90*/  FMUL R9, R6, R24 ;  /* 0x0000001806097220 */ /* 0x010fe20000400000 */
[----:B------:R-:W-:Y:S01]  /*0aa0*/  FFMA R14, R2, R10, R35 ;  /* 0x0000000a020e7223 */ /* 0x000fe20000000023 */
[----:B-----5:R-:W-:Y:S01]  /*0ab0*/  FMUL R23, R4, R17 ;  /* 0x0000001104177220 */ /* 0x020fe20000400000 */
[----:B------:R-:W-:Y:S01]  /*0ac0*/  FFMA R15, R2, R11, R8 ;  /* 0x0000000b020f7223 */ /* 0x000fe20000000008 */
[-C--:B------:R-:W-:Y:S01]  /*0ad0*/  FMUL R11, R6, R25.reuse ;  /* 0x00000019060b7220 */ /* 0x080fe20000400000 */
[C---:B------:R-:W-:Y:S01]  /*0ae0*/  FFMA R9, R4.reuse, R25, R9 ;  /* 0x0000001904097223 */ /* 0x040fe20000000009 */
[----:B------:R-:W-:Y:S01]  /*0af0*/  FMUL R10, R4, R18 ;  /* 0x00000012040a7220 */ /* 0x000fe20000400000 */
[-C--:B------:R-:W-:Y:S01]  /*0b00*/  FFMA R23, R6, R16.reuse, R23 ;  /* 0x0000001006177223 */ /* 0x080fe20000000017 */
[-C--:B------:R-:W-:Y:S01]  /*0b10*/  FFMA R11, R4, R16.reuse, R11 ;  /* 0x00000010040b7223 */ /* 0x080fe2000000000b */
[----:B------:R-:W-:Y:S01]  /*0b20*/  FFMA R8, R2, R16, R9 ;  /* 0x0000001002087223 */ /* 0x000fe20000000009 */
[----:B------:R-:W-:-:S02]  /*0b30*/  FFMA R16, R6, R17, R10 ;  /* 0x0000001106107223 */ /* 0x000fc4000000000a */
[C---:B------:R-:W-:Y:S02]  /*0b40*/  FFMA R9, R2.reuse, R17, R11 ;  /* 0x0000001102097223 */ /* 0x040fe4000000000b */
[----:B------:R-:W-:Y:S01]  /*0b50*/  FFMA R11, R2, R19, R16 ;  /* 0x00000013020b7223 */ /* 0x000fe20000000010 */
[----:B------:R-:W-:-:S04]  /*0b60*/  IMAD.WIDE.U32 R16, R20, 0x10, R28 ;  /* 0x0000001014107825 */ /* 0x000fc800078e001c */
[----:B------:R-:W-:Y:S01]  /*0b70*/  FFMA R10, R2, R18, R23 ;  /* 0x00000012020a7223 */ /* 0x000fe20000000017 */
[----:B------:R-:W-:Y:S01]  /*0b80*/  IMAD.WIDE.U32 R26, R26, 0x10, R28 ;  /* 0x000000101a1a7825 */ /* 0x000fe200078e001c */
[----:B------:R1:W-:Y:S01]  /*0b90*/  STG.E.128 desc[UR6][R16.64], R12 ;  /* 0x0000000c10007986 */ /* 0x0003e2000c101d06 */
[----:B------:R-:W-:-:S03]  /*0ba0*/  IADD3 R18, PT, PT, R21, 0x1, RZ ;  /* 0x0000000115127810 */ /* 0x000fc60007ffe0ff */
[----:B------:R1:W-:Y:S01]  /*0bb0*/  STG.E.128 desc[UR6][R26.64], R8 ;  /* 0x000000081a007986 */ /* 0x0003e2000c101d06 */
[----:B------:R-:W-:-:S13]  /*0bc0*/  ISETP.GE.AND P0, PT, R18, UR4, PT ;  /* 0x0000000412007c0c */ /* 0x000fda000bf06270 */
[----:B------:R-:W-:Y:S05]  /*0bd0*/  @!P0 BRA `(.L_x_4) ;  /* 0xfffffff800ac8947 */ /* 0x000fea000383ffff */
[----:B------:R-:W-:Y:S05]  /*0be0*/  EXIT ;  /* 0x000000000000794d */ /* 0x000fea0003800000 */
.L_x_5:
[----:B------:R-:W-:-:S00]  /*0bf0*/  BRA `(.L_x_5) ;  /* 0xfffffffc00fc7947 */ /* 0x000fc0000383ffff */
[----:B------:R-:W-:-:S00]  /*0c00*/  NOP ;  /* 0x0000000000007918 */ /* 0x000fc00000000000 */
[----:B------:R-:W-:-:S00]  /*0c10*/  NOP ;  /* 0x0000000000007918 */ /* 0x000fc00000000000 */
[----:B------:R-:W-:-:S00]  /*0c20*/  NOP ;  /* 0x0000000000007918 */ /* 0x000fc00000000000 */
[----:B------:R-:W-:-:S00]  /*0c30*/  NOP ;  /* 0x0000000000007918 */ /* 0x000fc00000000000 */
[----:B------:R-:W-:-:S00]  /*0c40*/  NOP ;  /* 0x0000000000007918 */ /* 0x000fc00000000000 */
[----:B------:R-:W-:-:S00]  /*0c50*/  NOP ;  /* 0x0000000000007918 */ /* 0x000fc00000000000 */
[----:B------:R-:W-:-:S00]  /*0c60*/  NOP ;  /* 0x0000000000007918 */ /* 0x000fc00000000000 */
[----:B------:R-:W-:-:S00]  /*0c70*/  NOP ;  /* 0x0000000000007918 */ /* 0x000fc00000000000 */
.L_x_75:


//--------------------- .text._Z16conv_1d_reg_tilePKfS0_Pfiiii --------------------------
	.section	.text._Z16conv_1d_reg_tilePKfS0_Pfiiii,"ax",@progbits
	.align	128
        .global         _Z16conv_1d_reg_tilePKfS0_Pfiiii
        .type           _Z16conv_1d_reg_tilePKfS0_Pfiiii,@function
        .size           _Z16conv_1d_reg_tilePKfS0_Pfiiii,(.L_x_76 - _Z16conv_1d_reg_tilePKfS0_Pfiiii)
        .other          _Z16conv_1d_reg_tilePKfS0_Pfiiii,@"STO_CUDA_ENTRY STV_DEFAULT"
_Z16conv_1d_reg_tilePKfS0_Pfiiii:
.text._Z16conv_1d_reg_tilePKfS0_Pfiiii:
[----:B------:R-:W-:Y:S01]  /*0000*/  LDC R1, c[0x0][0x37c] ;  /* 0x0000df00ff017b82 */ /* 0x000fe20000000800 */
[----:B------:R-:W0:Y:S07]  /*0010*/  S2R R4, SR_CTAID.Y ;  /* 0x0000000000047919 */ /* 0x000e2e0000002600 */
[----:B------:R-:W0:Y:S08]  /*0020*/  LDC.64 R6, c[0x0][0x398] ;  /* 0x0000e600ff067b82 */ /* 0x000e300000000a00 */
[----:B------:R-:W1:Y:S01]  /*0030*/  S2UR UR5, SR_CTAID.X ;  /* 0x00000000000579c3 */ /* 0x000e620000002500 */
[----:B0-----:R-:W-:-:S04]  /*0040*/  ISETP.GE.AND P0, PT, R4, R7, PT ;  /* 0x000000070400720c */ /* 0x001fc80003f06270 */
[----:B-1----:R-:W-:-:S13]  /*0050*/  ISETP.LE.OR P0, PT, R6, UR5, P0 ;  /* 0x0000000506007c0c */ /* 0x002fda0008703670 */
[----:B------:R-:W-:Y:S05]  /*0060*/  @P0 EXIT ;  /* 0x000000000000094d */ /* 0x000fea0003800000 */
[----:B------:R-:W0:Y:S01]  /*0070*/  LDCU.64 UR6, c[0x0][0x3a0] ;  /* 0x00007400ff0677ac */ /* 0x000e220008000a00 */
[----:B------:R-:W1:Y:S01]  /*0080*/  S2R R23, SR_TID.X ;  /* 0x0000000000177919 */ /* 0x000e620000002100 */
[----:B------:R-:W2:Y:S01]  /*0090*/  LDC.64 R20, c[0x0][0x380] ;  /* 0x0000e000ff147b82 */ /* 0x000ea20000000a00 */
[----:B------:R-:W-:Y:S01]  /*00a0*/  IMAD R0, R7, UR5, R4 ;  /* 0x0000000507007c24 */ /* 0x000fe2000f8e0204 */
[----:B------:R-:W3:Y:S01]  /*00b0*/  LDCU.64 UR12, c[0x0][0x358] ;  /* 0x00006b00ff0c77ac */ /* 0x000ee20008000a00 */
[----:B------:R-:W-:Y:S05]  /*00c0*/  BSSY.RECONVERGENT B0, `(.L_x_6) ;  /* 0x0000054000007945 */ /* 0x000fea0003800200 */
[----:B------:R-:W4:Y:S01]  /*00d0*/  LDC.64 R2, c[0x0][0x390] ;  /* 0x0000e400ff027b82 */ /* 0x000f220000000a00 */
[----:B0-----:R-:W-:-:S02]  /*00e0*/  USHF.R.S32.HI UR4, URZ, 0x1f, UR6 ;  /* 0x0000001fff047899 */ /* 0x001fc40008011406 */
[----:B------:R-:W-:Y:S02]  /*00f0*/  IMAD R5, R0, UR6, RZ ;  /* 0x0000000600057c24 */ /* 0x000fe4000f8e02ff */
[----:B------:R-:W-:Y:S01]  /*0100*/  IMAD R0, R4, UR7, RZ ;  /* 0x0000000704007c24 */ /* 0x000fe2000f8e02ff */
[----:B------:R-:W-:-:S04]  /*0110*/  ULEA.HI UR4, UR4, UR6, URZ, 0x2 ;  /* 0x0000000604047291 */ /* 0x000fc8000f8f10ff */
[----:B------:R-:W-:Y:S01]  /*0120*/  USHF.R.S32.HI UR4, URZ, 0x2, UR4 ;  /* 0x00000002ff047899 */ /* 0x000fe20008011404 */
[----:B--2---:R-:W-:-:S05]  /*0130*/  IMAD.WIDE R20, R5, 0x4, R20 ;  /* 0x0000000405147825 */ /* 0x004fca00078e0214 */
[----:B-1----:R-:W-:Y:S01]  /*0140*/  ISETP.GE.AND P0, PT, R23, UR4, PT ;  /* 0x0000000417007c0c */ /* 0x002fe2000bf06270 */
[----:B----4-:R-:W-:-:S12]  /*0150*/  IMAD.WIDE R2, R5, 0x4, R2 ;  /* 0x0000000405027825 */ /* 0x010fd800078e0202 */
[----:B---3--:R-:W-:Y:S05]  /*0160*/  @P0 BRA `(.L_x_7) ;  /* 0x0000000400240947 */ /* 0x008fea0003800000 */
[----:B------:R-:W0:Y:S01]  /*0170*/  LDC R22, c[0x0][0x360] ;  /* 0x0000d800ff167b82 */ /* 0x000e220000000800 */
[----:B------:R-:W-:Y:S01]  /*0180*/  BSSY.RECONVERGENT B1, `(.L_x_8) ;  /* 0x000002d000017945 */ /* 0x000fe20003800200 */
[----:B------:R-:W-:Y:S01]  /*0190*/  MOV R25, R23 ;  /* 0x0000001700197202 */ /* 0x000fe20000000f00 */
[----:B0-----:R-:W0:Y:S01]  /*01a0*/  I2F.U32.RP R9, R22 ;  /* 0x0000001600097306 */ /* 0x001e220000209000 */
[----:B------:R-:W-:Y:S01]  /*01b0*/  IMAD.IADD R6, R23, 0x1, R22 ;  /* 0x0000000117067824 */ /* 0x000fe200078e0216 */
[----:B------:R-:W-:-:S04]  /*01c0*/  ISETP.NE.U32.AND P2, PT, R22, RZ, PT ;  /* 0x000000ff1600720c */ /* 0x000fc80003f45070 */
[C---:B------:R-:W-:Y:S02]  /*01d0*/  ISETP.GE.U32.AND P0, PT, R6.reuse, UR4, PT ;  /* 0x0000000406007c0c */ /* 0x040fe4000bf06070 */
[----:B------:R-:W-:Y:S02]  /*01e0*/  VIMNMX.U32 R7, PT, PT, R6, UR4, !PT ;  /* 0x0000000406077c48 */ /* 0x000fe4000ffe0000 */
[----:B------:R-:W-:-:S04]  /*01f0*/  SEL R8, RZ, 0x1, P0 ;  /* 0x00000001ff087807 */ /* 0x000fc80000000000 */
[----:B------:R-:W-:Y:S01]  /*0200*/  IADD3 R7, PT, PT, R7, -R6, -R8 ;  /* 0x8000000607077210 */ /* 0x000fe20007ffe808 */
[----:B0-----:R-:W0:Y:S02]  /*0210*/  MUFU.RCP R9, R9 ;  /* 0x0000000900097308 */ /* 0x001e240000001000 */
[----:B0-----:R-:W-:-:S06]  /*0220*/  VIADD R4, R9, 0xffffffe ;  /* 0x0ffffffe09047836 */ /* 0x001fcc0000000000 */
[----:B------:R0:W1:Y:S02]  /*0230*/  F2I.FTZ.U32.TRUNC.NTZ R5, R4 ;  /* 0x0000000400057305 */ /* 0x000064000021f000 */
[----:B0-----:R-:W-:Y:S01]  /*0240*/  HFMA2 R4, -RZ, RZ, 0, 0 ;  /* 0x00000000ff047431 */ /* 0x001fe200000001ff */
[----:B-1----:R-:W-:-:S05]  /*0250*/  IADD3 R11, PT, PT, RZ, -R5, RZ ;  /* 0x80000005ff0b7210 */ /* 0x002fca0007ffe0ff */
[----:B------:R-:W-:-:S04]  /*0260*/  IMAD R11, R11, R22, RZ ;  /* 0x000000160b0b7224 */ /* 0x000fc800078e02ff */
[----:B------:R-:W-:-:S06]  /*0270*/  IMAD.HI.U32 R10, R5, R11, R4 ;  /* 0x0000000b050a7227 */ /* 0x000fcc00078e0004 */
[----:B------:R-:W-:-:S04]  /*0280*/  IMAD.HI.U32 R5, R10, R7, RZ ;  /* 0x000000070a057227 */ /* 0x000fc800078e00ff */
[----:B------:R-:W-:-:S04]  /*0290*/  IMAD.MOV R4, RZ, RZ, -R5 ;  /* 0x000000ffff047224 */ /* 0x000fc800078e0a05 */
[----:B------:R-:W-:-:S05]  /*02a0*/  IMAD R7, R22, R4, R7 ;  /* 0x0000000416077224 */ /* 0x000fca00078e0207 */
[----:B------:R-:W-:-:S13]  /*02b0*/  ISETP.GE.U32.AND P0, PT, R7, R22, PT ;  /* 0x000000160700720c */ /* 0x000fda0003f06070 */
[----:B------:R-:W-:Y:S01]  /*02c0*/  @P0 IADD3 R7, PT, PT, R7, -R22, RZ ;  /* 0x8000001607070210 */ /* 0x000fe20007ffe0ff */
[----:B------:R-:W-:-:S03]  /*02d0*/  @P0 VIADD R5, R5, 0x1 ;  /* 0x0000000105050836 */ /* 0x000fc60000000000 */
[----:B------:R-:W-:-:S13]  /*02e0*/  ISETP.GE.U32.AND P1, PT, R7, R22, PT ;  /* 0x000000160700720c */ /* 0x000fda0003f26070 */
[----:B------:R-:W-:Y:S02]  /*02f0*/  @P1 IADD3 R5, PT, PT, R5, 0x1, RZ ;  /* 0x0000000105051810 */ /* 0x000fe40007ffe0ff */
[----:B------:R-:W-:-:S05]  /*0300*/  @!P2 LOP3.LUT R5, RZ, R22, RZ, 0x33, !PT ;  /* 0x00000016ff05a212 */ /* 0x000fca00078e33ff */
[----:B------:R-:W-:-:S05]  /*0310*/  IMAD.IADD R4, R8, 0x1, R5 ;  /* 0x0000000108047824 */ /* 0x000fca00078e0205 */
[C---:B------:R-:W-:Y:S02]  /*0320*/  LOP3.LUT R5, R4.reuse, 0x3, RZ, 0xc0, !PT ;  /* 0x0000000304057812 */ /* 0x040fe400078ec0ff */
[----:B------:R-:W-:Y:S02]  /*0330*/  ISETP.GE.U32.AND P1, PT, R4, 0x3, PT ;  /* 0x000000030400780c */ /* 0x000fe40003f26070 */
[----:B------:R-:W-:-:S13]  /*0340*/  ISETP.NE.AND P0, PT, R5, 0x3, PT ;  /* 0x000000030500780c */ /* 0x000fda0003f05270 */
[----:B------:R-:W-:Y:S05]  /*0350*/  @!P0 BRA `(.L_x_9) ;  /* 0x00000000003c8947 */ /* 0x000fea0003800000 */
[----:B------:R-:W0:Y:S01]  /*0360*/  S2R R10, SR_CgaCtaId ;  /* 0x00000000000a7919 */ /* 0x000e220000008800 */
[----:B------:R-:W-:Y:S01]  /*0370*/  VIADD R4, R4, 0x1 ;  /* 0x0000000104047836 */ /* 0x000fe20000000000 */
[----:B------:R-:W-:Y:S01]  /*0380*/  MOV R5, 0x400 ;  /* 0x0000040000057802 */ /* 0x000fe20000000f00 */
[----:B------:R-:W-:Y:S01]  /*0390*/  IMAD.MOV.U32 R25, RZ, RZ, R23 ;  /* 0x000000ffff197224 */ /* 0x000fe200078e0017 */
[----:B------:R-:W-:Y:S02]  /*03a0*/  MOV R8, RZ ;  /* 0x000000ff00087202 */ /* 0x000fe40000000f00 */
[----:B------:R-:W-:Y:S02]  /*03b0*/  LOP3.LUT R11, R4, 0x3, RZ, 0xc0, !PT ;  /* 0x00000003040b7812 */ /* 0x000fe400078ec0ff */
[----:B0-----:R-:W-:-:S07]  /*03c0*/  LEA R10, R10, R5, 0x18 ;  /* 0x000000050a0a7211 */ /* 0x001fce00078ec0ff */
.L_x_10:
[----:B0-----:R-:W-:-:S06]  /*03d0*/  IMAD.WIDE.U32 R4, R25, 0x10, R20 ;  /* 0x0000001019047825 */ /* 0x001fcc00078e0014 */
[----:B------:R-:W2:Y:S01]  /*03e0*/  LDG.E.128.CONSTANT R4, desc[UR12][R4.64] ;  /* 0x0000000c04047981 */ /* 0x000ea2000c1e9d00 */
[----:B------:R-:W-:Y:S01]  /*03f0*/  LEA R9, R25, R10, 0x4 ;  /* 0x0000000a19097211 */ /* 0x000fe200078e20ff */
[----:B------:R-:W-:Y:S01]  /*0400*/  VIADD R8, R8, 0x1 ;  /* 0x0000000108087836 */ /* 0x000fe20000000000 */
[----:B------:R-:W-:-:S04]  /*0410*/  IADD3 R25, PT, PT, R22, R25, RZ ;  /* 0x0000001916197210 */ /* 0x000fc80007ffe0ff */
[----:B------:R-:W-:Y:S01]  /*0420*/  ISETP.NE.AND P0, PT, R8, R11, PT ;  /* 0x0000000b0800720c */ /* 0x000fe20003f05270 */
[----:B--2---:R0:W-:-:S12]  /*0430*/  STS.128 [R9], R4 ;  /* 0x0000000409007388 */ /* 0x0041d80000000c00 */
[----:B------:R-:W-:Y:S05]  /*0440*/  @P0 BRA `(.L_x_10) ;  /* 0xfffffffc00e00947 */ /* 0x000fea000383ffff */
.L_x_9:
[----:B------:R-:W-:Y:S05]  /*0450*/  BSYNC.RECONVERGENT B1 ;  /* 0x0000000000017941 */ /* 0x000fea0003800200 */
.L_x_8:
[----:B------:R-:W-:Y:S05]  /*0460*/  @!P1 BRA `(.L_x_7) ;  /* 0x0000000000649947 */ /* 0x000fea0003800000 */
[----:B0-----:R-:W0:Y:S01]  /*0470*/  S2R R5, SR_CgaCtaId ;  /* 0x0000000000057919 */ /* 0x001e220000008800 */
[----:B------:R-:W-:-:S04]  /*0480*/  MOV R24, 0x400 ;  /* 0x0000040000187802 */ /* 0x000fc80000000f00 */
[----:B0-----:R-:W-:-:S07]  /*0490*/  LEA R24, R5, R24, 0x18 ;  /* 0x0000001805187211 */ /* 0x001fce00078ec0ff */
.L_x_11:
[----:B------:R-:W-:-:S04]  /*04a0*/  IMAD.WIDE.U32 R4, R25, 0x10, R20 ;  /* 0x0000001019047825 */ /* 0x000fc800078e0014 */
[----:B-1----:R-:W-:Y:S02]  /*04b0*/  IMAD.IADD R9, R22, 0x1, R25 ;  /* 0x0000000116097824 */ /* 0x002fe400078e0219 */
[----:B------:R-:W2:Y:S03]  /*04c0*/  LDG.E.128.CONSTANT R4, desc[UR12][R4.64] ;  /* 0x0000000c04047981 */ /* 0x000ea6000c1e9d00 */
[C---:B------:R-:W-:Y:S01]  /*04d0*/  IADD3 R13, PT, PT, R9.reuse, R22, RZ ;  /* 0x00000016090d7210 */ /* 0x040fe20007ffe0ff */
[----:B------:R-:W-:-:S04]  /*04e0*/  IMAD.WIDE.U32 R8, R9, 0x10, R20 ;  /* 0x0000001009087825 */ /* 0x000fc800078e0014 */
[C---:B------:R-:W-:Y:S02]  /*04f0*/  IMAD.IADD R27, R13.reuse, 0x1, R22 ;  /* 0x000000010d1b7824 */ /* 0x040fe400078e0216 */
[--C-:B------:R-:W-:Y:S01]  /*0500*/  IMAD.WIDE.U32 R12, R13, 0x10, R20.reuse ;  /* 0x000000100d0c7825 */ /* 0x100fe200078e0014 */
[----:B------:R-:W3:Y:S03]  /*0510*/  LDG.E.128.CONSTANT R8, desc[UR12][R8.64] ;  /* 0x0000000c08087981 */ /* 0x000ee6000c1e9d00 */
[----:B------:R-:W-:Y:S02]  /*0520*/  IMAD.WIDE.U32 R16, R27, 0x10, R20 ;  /* 0x000000101b107825 */ /* 0x000fe400078e0014 */
[----:B------:R-:W4:Y:S04]  /*0530*/  LDG.E.128.CONSTANT R12, desc[UR12][R12.64] ;  /* 0x0000000c0c0c7981 */ /* 0x000f28000c1e9d00 */
[----:B------:R-:W5:Y:S01]  /*0540*/  LDG.E.128.CONSTANT R16, desc[UR12][R16.64] ;  /* 0x0000000c10107981 */ /* 0x000f62000c1e9d00 */
[----:B------:R-:W-:-:S02]  /*0550*/  LEA R29, R25, R24, 0x4 ;  /* 0x00000018191d7211 */ /* 0x000fc400078e20ff */
[----:B------:R-:W-:-:S04]  /*0560*/  IADD3 R25, PT, PT, R27, R22, RZ ;  /* 0x000000161b197210 */ /* 0x000fc80007ffe0ff */
[----:B------:R-:W-:Y:S01]  /*0570*/  ISETP.GE.AND P0, PT, R25, UR4, PT ;  /* 0x0000000419007c0c */ /* 0x000fe2000bf06270 */
[----:B--2---:R0:W-:Y:S02]  /*0580*/  STS.128 [R29], R4 ;  /* 0x000000041d007388 */ /* 0x0041e40000000c00 */
[----:B0-----:R-:W-:-:S05]  /*0590*/  IMAD R29, R22, 0x10, R29 ;  /* 0x00000010161d7824 */ /* 0x001fca00078e021d */
[C---:B------:R-:W-:Y:S01]  /*05a0*/  LEA R26, R22.reuse, R29, 0x4 ;  /* 0x0000001d161a7211 */ /* 0x040fe200078e20ff */
[----:B---3--:R1:W-:Y:S04]  /*05b0*/  STS.128 [R29], R8 ;  /* 0x000000081d007388 */ /* 0x0083e80000000c00 */
[----:B------:R-:W-:Y:S01]  /*05c0*/  IMAD R28, R22, 0x10, R26 ;  /* 0x00000010161c7824 */ /* 0x000fe200078e021a */
[----:B----4-:R1:W-:Y:S04]  /*05d0*/  STS.128 [R26], R12 ;  /* 0x0000000c1a007388 */ /* 0x0103e80000000c00 */
[----:B-----5:R1:W-:Y:S01]  /*05e0*/  STS.128 [R28], R16 ;  /* 0x000000101c007388 */ /* 0x0203e20000000c00 */
[----:B------:R-:W-:Y:S05]  /*05f0*/  @!P0 BRA `(.L_x_11) ;  /* 0xfffffffc00a88947 */ /* 0x000fea000383ffff */
.L_x_7:
[----:B------:R-:W-:Y:S05]  /*0600*/  BSYNC.RECONVERGENT B0 ;  /* 0x0000000000007941 */ /* 0x000fea0003800200 */
.L_x_6:
[----:B------:R-:W-:Y:S01]  /*0610*/  BAR.SYNC.DEFER_BLOCKING 0x0 ;  /* 0x0000000000007b1d */ /* 0x000fe20000010000 */
[----:B------:R-:W-:-:S13]  /*0620*/  ISETP.GE.AND P0, PT, R23, UR4, PT ;  /* 0x0000000417007c0c */ /* 0x000fda000bf06270 */
[----:B------:R-:W-:Y:S05]  /*0630*/  @P0 EXIT ;  /* 0x000000000000094d */ /* 0x000fea0003800000 */
[----:B------:R-:W-:Y:S01]  /*0640*/  UISETP.GE.AND UP0, UPT, UR7, 0x1, UPT ;  /* 0x000000010700788c */ /* 0x000fe2000bf06270 */
[----:B------:R-:W2:Y:S08]  /*0650*/  LDCU UR10, c[0x0][0x360] ;  /* 0x00006c00ff0a77ac */ /* 0x000eb00008000800 */
[----:B------:R-:W-:Y:S05]  /*0660*/  BRA.U !UP0, `(.L_x_12) ;  /* 0x0000000508f07547 */ /* 0x000fea000b800000 */
[----:B------:R-:W3:Y:S01]  /*0670*/  S2UR UR6, SR_CgaCtaId ;  /* 0x00000000000679c3 */ /* 0x000ee20000008800 */
[----:B------:R-:W-:Y:S01]  /*0680*/  UMOV UR5, 0x400 ;  /* 0x0000040000057882 */ /* 0x000fe20000000000 */
[----:B-1----:R-:W-:Y:S01]  /*0690*/  VIADD R13, R0, UR7 ;  /* 0x00000007000d7c36 */ /* 0x002fe20008000000 */
[----:B------:R-:W-:Y:S02]  /*06a0*/  ULOP3.LUT UR8, UR7, 0x3, URZ, 0xc0, !UPT ;  /* 0x0000000307087892 */ /* 0x000fe4000f8ec0ff */
[----:B------:R-:W-:Y:S02]  /*06b0*/  ULOP3.LUT UR9, UR7, 0x7ffffffc, URZ, 0xc0, !UPT ;  /* 0x7ffffffc07097892 */ /* 0x000fe4000f8ec0ff */
[----:B------:R-:W-:Y:S01]  /*06c0*/  LEA R13, R13, 0xfffffff8, 0x2 ;  /* 0xfffffff80d0d7811 */ /* 0x000fe200078e10ff */
[----:B---3--:R-:W-:-:S06]  /*06d0*/  ULEA UR5, UR6, UR5, 0x18 ;  /* 0x0000000506057291 */ /* 0x008fcc000f8ec0ff */
[----:B------:R-:W-:-:S07]  /*06e0*/  MOV R12, UR5 ;  /* 0x00000005000c7c02 */ /* 0x000fce0008000f00 */
.L_x_17:
[C---:B------:R-:W-:Y:S01]  /*06f0*/  IMAD R14, R23.reuse, 0x10, R12 ;  /* 0x00000010170e7824 */ /* 0x040fe200078e020c */
[----:B-1----:R-:W1:Y:S01]  /*0700*/  LDCU UR5, c[0x0][0x3a4] ;  /* 0x00007480ff0577ac */ /* 0x002e620008000800 */
[----:B------:R-:W-:Y:S01]  /*0710*/  SHF.L.U32 R15, R23, 0x2, RZ ;  /* 0x00000002170f7819 */ /* 0x000fe200000006ff */
[----:B------:R-:W-:Y:S01]  /*0720*/  IMAD.MOV.U32 R16, RZ, RZ, RZ ;  /* 0x000000ffff107224 */ /* 0x000fe200078e00ff */
[----:B0-----:R-:W-:Y:S01]  /*0730*/  CS2R R8, SRZ ;  /* 0x0000000000087805 */ /* 0x001fe2000001ff00 */
[----:B------:R0:W3:Y:S01]  /*0740*/  LDS.128 R4, [R14] ;  /* 0x000000000e047984 */ /* 0x0000e20000000c00 */
[----:B------:R-:W-:Y:S01]  /*0750*/  CS2R R10, SRZ ;  /* 0x00000000000a7805 */ /* 0x000fe2000001ff00 */
[----:B-1----:R-:W-:-:S09]  /*0760*/  UISETP.GE.U32.AND UP0, UPT, UR5, 0x4, UPT ;  /* 0x000000040500788c */ /* 0x002fd2000bf06070 */
[----:B0-----:R-:W-:Y:S05]  /*0770*/  BRA.U !UP0, `(.L_x_13) ;  /* 0x0000000108d47547 */ /* 0x001fea000b800000 */
[----:B------:R-:W0:Y:S01]  /*0780*/  S2UR UR7, SR_CgaCtaId ;  /* 0x00000000000779c3 */ /* 0x000e220000008800 */
[----:B------:R-:W-:Y:S01]  /*0790*/  UMOV UR6, 0x400 ;  /* 0x0000040000067882 */ /* 0x000fe20000000000 */
[----:B------:R-:W-:Y:S01]  /*07a0*/  UIADD3 UR5, UPT, UPT, UR5, -0x1, URZ ;  /* 0xffffffff05057890 */ /* 0x000fe2000fffe0ff */
[----:B------:R-:W-:Y:S01]  /*07b0*/  IADD3 R19, PT, PT, R14, -0x8, RZ ;  /* 0xfffffff80e137810 */ /* 0x000fe20007ffe0ff */
[----:B------:R-:W-:Y:S01]  /*07c0*/  IMAD.MOV.U32 R16, RZ, RZ, RZ ;  /* 0x000000ffff107224 */ /* 0x000fe200078e00ff */
[----:B------:R-:W-:Y:S01]  /*07d0*/  MOV R18, R13 ;  /* 0x0000000d00127202 */ /* 0x000fe20000000f00 */
[----:B------:R-:W-:Y:S02]  /*07e0*/  IMAD.MOV.U32 R8, RZ, RZ, RZ ;  /* 0x000000ffff087224 */ /* 0x000fe400078e00ff */
[----:B------:R-:W-:Y:S01]  /*07f0*/  MOV R17, UR5 ;  /* 0x0000000500117c02 */ /* 0x000fe20008000f00 */
[----:B0-----:R-:W-:-:S06]  /*0800*/  ULEA UR6, UR7, UR6, 0x18 ;  /* 0x0000000607067291 */ /* 0x001fcc000f8ec0ff */
[----:B------:R-:W-:-:S07]  /*0810*/  IMAD.U32 R12, RZ, RZ, UR6 ;  /* 0x00000006ff0c7e24 */ /* 0x000fce000f8e00ff */
.L_x_14:
[----:B------:R-:W-:Y:S01]  /*0820*/  IADD3 R22, PT, PT, R0, R17, RZ ;  /* 0x0000001100167210 */ /* 0x000fe20007ffe0ff */
[----:B------:R0:W1:Y:S01]  /*0830*/  LDC R20, c[0x3][R18] ;  /* 0x00c0000012147b82 */ /* 0x0000620000000800 */
[C---:B------:R-:W-:Y:S01]  /*0840*/  IADD3 R24, PT, PT, R16.reuse, 0x1, RZ ;  /* 0x0000000110187810 */ /* 0x040fe20007ffe0ff */
[C---:B------:R-:W-:Y:S01]  /*0850*/  VIADD R26, R16.reuse, 0x2 ;  /* 0x00000002101a7836 */ /* 0x040fe20000000000 */
[-C--:B------:R-:W-:Y:S01]  /*0860*/  ISETP.GE.U32.AND P1, PT, R16, R15.reuse, PT ;  /* 0x0000000f1000720c */ /* 0x080fe20003f26070 */
[----:B------:R-:W-:Y:S01]  /*0870*/  IMAD.SHL.U32 R22, R22, 0x4, RZ ;  /* 0x0000000416167824 */ /* 0x000fe200078e00ff */
[-C--:B------:R-:W-:Y:S02]  /*0880*/  ISETP.GE.U32.AND P2, PT, R24, R15.reuse, PT ;  /* 0x0000000f1800720c */ /* 0x080fe40003f46070 */
[----:B------:R-:W-:Y:S01]  /*0890*/  ISETP.GE.U32.AND P0, PT, R26, R15, PT ;  /* 0x0000000f1a00720c */ /* 0x000fe20003f06070 */
[----:B------:R0:W4:Y:S01]  /*08a0*/  LDC R21, c[0x3][R18+-0x4] ;  /* 0x00ffff0012157b82 */ /* 0x0001220000000800 */
[----:B------:R-:W-:-:S07]  /*08b0*/  IADD3 R17, PT, PT, R17, -0x4, RZ ;  /* 0xfffffffc11117810 */ /* 0x000fce0007ffe0ff */
[----:B------:R-:W3:Y:S08]  /*08c0*/  LDC R22, c[0x3][R22] ;  /* 0x00c0000016167b82 */ /* 0x000ef00000000800 */
[----:B------:R0:W5:Y:S02]  /*08d0*/  LDC R24, c[0x3][R18+-0x8] ;  /* 0x00fffe0012187b82 */ /* 0x0001640000000800 */
[----:B0-----:R-:W-:-:S02]  /*08e0*/  VIADD R18, R18, 0xfffffff0 ;  /* 0xfffffff012127836 */ /* 0x001fc40000000000 */
[C---:B---3--:R-:W-:Y:S01]  /*08f0*/  FFMA R11, R22.reuse, R7, R11 ;  /* 0x00000007160b7223 */ /* 0x048fe2000000000b */
[C---:B------:R-:W-:Y:S01]  /*0900*/  FFMA R10, R22.reuse, R6, R10 ;  /* 0x00000006160a7223 */ /* 0x040fe2000000000a */
[CC--:B------:R-:W-:Y:S01]  /*0910*/  FFMA R9, R22.reuse, R5.reuse, R9 ;  /* 0x0000000516097223 */ /* 0x0c0fe20000000009 */
[----:B--2---:R-:W-:Y:S01]  /*0920*/  FFMA R8, R22, R4, R8 ;  /* 0x0000000416087223 */ /* 0x004fe20000000008 */
[C---:B-1----:R-:W-:Y:S01]  /*0930*/  FFMA R28, R20.reuse, R6, R11 ;  /* 0x00000006141c7223 */ /* 0x042fe2000000000b */
[----:B------:R-:W-:Y:S01]  /*0940*/  CS2R R6, SRZ ;  /* 0x0000000000067805 */ /* 0x000fe2000001ff00 */
[-C--:B------:R-:W-:Y:S01]  /*0950*/  FFMA R26, R20, R5.reuse, R10 ;  /* 0x00000005141a7223 */ /* 0x080fe2000000000a */
[C---:B------:R-:W-:Y:S01]  /*0960*/  IADD3 R10, PT, PT, R16.reuse, 0x3, RZ ;  /* 0x00000003100a7810 */ /* 0x040fe20007ffe0ff */
[C---:B----4-:R-:W-:Y:S01]  /*0970*/  FFMA R11, R21.reuse, R5, R28 ;  /* 0x00000005150b7223 */ /* 0x050fe2000000001c */
[----:B------:R-:W-:Y:S02]  /*0980*/  IMAD.MOV.U32 R5, RZ, RZ, RZ ;  /* 0x000000ffff057224 */ /* 0x000fe400078e00ff */
[-C--:B------:R-:W-:Y:S01]  /*0990*/  FFMA R27, R21, R4.reuse, R26 ;  /* 0x00000004151b7223 */ /* 0x080fe2000000001a */
[----:B------:R-:W0:Y:S01]  /*09a0*/  @!P1 LDS R7, [R19+0x4] ;  /* 0x0000040013079984 */ /* 0x000e220000000800 */
[----:B------:R-:W-:Y:S01]  /*09b0*/  VIADD R16, R16, 0x4 ;  /* 0x0000000410107836 */ /* 0x000fe20000000000 */
[----:B------:R-:W-:Y:S01]  /*09c0*/  ISETP.GE.U32.AND P1, PT, R10, R15, PT ;  /* 0x0000000f0a00720c */ /* 0x000fe20003f26070 */
[-C--:B------:R-:W-:Y:S01]  /*09d0*/  FFMA R10, R20, R4.reuse, R9 ;  /* 0x00000004140a7223 */ /* 0x080fe20000000009 */
[----:B------:R-:W1:Y:S01]  /*09e0*/  @!P2 LDS R6, [R19] ;  /* 0x000000001306a984 */ /* 0x000e620000000800 */
[----:B-----5:R-:W-:Y:S01]  /*09f0*/  FFMA R11, R24, R4, R11 ;  /* 0x00000004180b7223 */ /* 0x020fe2000000000b */
[----:B------:R-:W-:-:S02]  /*0a00*/  HFMA2 R4, -RZ, RZ, 0, 0 ;  /* 0x00000000ff047431 */ /* 0x000fc400000001ff */
[----:B------:R-:W3:Y:S01]  /*0a10*/  @!P0 LDS R5, [R19+-0x4] ;  /* 0xfffffc0013058984 */ /* 0x000ee20000000800 */
[----:B------:R-:W-:-:S06]  /*0a20*/  ISETP.NE.AND P0, PT, R16, UR9, PT ;  /* 0x0000000910007c0c */ /* 0x000fcc000bf05270 */
[----:B------:R4:W2:Y:S02]  /*0a30*/  @!P1 LDS R4, [R19+-0x8] ;  /* 0xfffff80013049984 */ /* 0x0008a40000000800 */
[----:B----4-:R-:W-:Y:S01]  /*0a40*/  IADD3 R19, PT, PT, R19, -0x10, RZ ;  /* 0xfffffff013137810 */ /* 0x010fe20007ffe0ff */
[C---:B0-----:R-:W-:Y:S01]  /*0a50*/  FFMA R9, R7.reuse, R20, R8 ;  /* 0x0000001407097223 */ /* 0x041fe20000000008 */
[CC--:B------:R-:W-:Y:S01]  /*0a60*/  FFMA R25, R7.reuse, R21.reuse, R10 ;  /* 0x0000001507197223 */ /* 0x0c0fe2000000000a */
[-C--:B------:R-:W-:Y:S02]  /*0a70*/  FFMA R10, R7, R24.reuse, R27 ;  /* 0x00000018070a7223 */ /* 0x080fe4000000001b */
[C---:B-1----:R-:W-:Y:S01]  /*0a80*/  FFMA R8, R6.reuse, R21, R9 ;  /* 0x0000001506087223 */ /* 0x042fe20000000009 */
[----:B------:R-:W-:-:S03]  /*0a90*/  FFMA R9, R6, R24, R25 ;  /* 0x0000001806097223 */ /* 0x000fc60000000019 */
[----:B---3--:R-:W-:Y:S01]  /*0aa0*/  FFMA R8, R5, R24, R8 ;  /* 0x0000001805087223 */ /* 0x008fe20000000008 */
[----:B------:R-:W-:Y:S06]  /*0ab0*/  @P0 BRA `(.L_x_14) ;  /* 0xfffffffc00580947 */ /* 0x000fec000383ffff */
[----:B------:R-:W-:-:S07]  /*0ac0*/  IMAD.U32 R16, RZ, RZ, UR9 ;  /* 0x00000009ff107e24 */ /* 0x000fce000f8e00ff */
.L_x_13:
[----:B------:R-:W-:-:S09]  /*0ad0*/  UISETP.NE.AND UP0, UPT, UR8, URZ, UPT ;  /* 0x000000ff0800728c */ /* 0x000fd2000bf05270 */
[----:B------:R-:W-:Y:S05]  /*0ae0*/  BRA.U !UP0, `(.L_x_15) ;  /* 0x0000000108b87547 */ /* 0x000fea000b800000 */
[----:B------:R-:W0:Y:S01]  /*0af0*/  LDCU UR5, c[0x0][0x3a4] ;  /* 0x00007480ff0577ac */ /* 0x000e220008000800 */
[----:B---3--:R-:W-:Y:S01]  /*0b00*/  MOV R17, R6 ;  /* 0x0000000600117202 */ /* 0x008fe20000000f00 */
[----:B--2---:R-:W-:Y:S01]  /*0b10*/  IMAD.MOV.U32 R19, RZ, RZ, R4 ;  /* 0x000000ffff137224 */ /* 0x004fe200078e0004 */
[----:B------:R-:W-:Y:S01]  /*0b20*/  MOV R6, R5 ;  /* 0x0000000500067202 */ /* 0x000fe20000000f00 */
[----:B------:R-:W-:Y:S02]  /*0b30*/  UISETP.NE.AND UP0, UPT, UR8, 0x1, UPT ;  /* 0x000000010800788c */ /* 0x000fe4000bf05270 */
[----:B0-----:R-:W-:-:S07]  /*0b40*/  ULOP3.LUT UP1, URZ, UR5, 0x1, URZ, 0xc0, !UPT ;  /* 0x0000000105ff7892 */ /* 0x001fce000f82c0ff */
[----:B------:R-:W-:Y:S05]  /*0b50*/  BRA.U !UP0, `(.L_x_16) ;  /* 0x0000000108787547 */ /* 0x000fea000b800000 */
[----:B------:R-:W0:Y:S01]  /*0b60*/  LDC R21, c[0x0][0x3a4] ;  /* 0x0000e900ff157b82 */ /* 0x000e220000000800 */
[C---:B------:R-:W-:Y:S01]  /*0b70*/  IMAD.SHL.U32 R6, R16.reuse, 0x4, RZ ;  /* 0x0000000410067824 */ /* 0x040fe200078e00ff */
[CC--:B------:R-:W-:Y:S02]  /*0b80*/  ISETP.GE.U32.AND P0, PT, R16.reuse, R15.reuse, PT ;  /* 0x0000000f1000720c */ /* 0x0c0fe40003f06070 */
[----:B------:R-:W-:Y:S02]  /*0b90*/  IADD3 R18, PT, PT, R16, 0x1, RZ ;  /* 0x0000000110127810 */ /* 0x000fe40007ffe0ff */
[----:B------:R-:W-:Y:S02]  /*0ba0*/  LOP3.LUT R19, R6, 0xfffffffc, RZ, 0x3c, !PT ;  /* 0xfffffffc06137812 */ /* 0x000fe400078e3cff */
[----:B------:R-:W-:Y:S02]  /*0bb0*/  LOP3.LUT R6, RZ, R16, RZ, 0x33, !PT ;  /* 0x00000010ff067212 */ /* 0x000fe400078e33ff */
[----:B------:R-:W-:Y:S01]  /*0bc0*/  ISETP.GE.U32.AND P1, PT, R18, R15, PT ;  /* 0x0000000f1200720c */ /* 0x000fe20003f26070 */
[----:B------:R-:W-:Y:S01]  /*0bd0*/  IMAD.IADD R20, R14, 0x1, R19 ;  /* 0x000000010e147824 */ /* 0x000fe200078e0213 */
[----:B------:R-:W-:Y:S01]  /*0be0*/  IADD3 R16, PT, PT, R16, 0x2, RZ ;  /* 0x0000000210107810 */ /* 0x000fe20007ffe0ff */
[----:B------:R-:W-:-:S10]  /*0bf0*/  IMAD.MOV.U32 R19, RZ, RZ, RZ ;  /* 0x000000ffff137224 */ /* 0x000fd400078e00ff */
[----:B------:R-:W-:Y:S01]  /*0c00*/  @!P1 LDS R19, [R20+-0x4] ;  /* 0xfffffc0014139984 */ /* 0x000fe20000000800 */
[----:B0-----:R-:W-:Y:S01]  /*0c10*/  IADD3 R15, PT, PT, R6, R21, RZ ;  /* 0x00000015060f7210 */ /* 0x001fe20007ffe0ff */
[----:B------:R-:W-:-:S03]  /*0c20*/  IMAD.MOV.U32 R6, RZ, RZ, RZ ;  /* 0x000000ffff067224 */ /* 0x000fc600078e00ff */
[C---:B------:R-:W-:Y:S02]  /*0c30*/  IADD3 R14, PT, PT, R0.reuse, R15, RZ ;  /* 0x0000000f000e7210 */ /* 0x040fe40007ffe0ff */
[----:B------:R-:W-:Y:S01]  /*0c40*/  IADD3 R15, PT, PT, R0, -0x1, R15 ;  /* 0xffffffff000f7810 */ /* 0x000fe20007ffe00f */
[----:B------:R-:W0:Y:S01]  /*0c50*/  @!P0 LDS R6, [R20] ;  /* 0x0000000014068984 */ /* 0x000e220000000800 */
[----:B------:R-:W-:-:S03]  /*0c60*/  SHF.L.U32 R14, R14, 0x2, RZ ;  /* 0x000000020e0e7819 */ /* 0x000fc600000006ff */
[----:B------:R-:W-:-:S03]  /*0c70*/  IMAD.SHL.U32 R15, R15, 0x4, RZ ;  /* 0x000000040f0f7824 */ /* 0x000fc600078e00ff */
[----:B------:R-:W1:Y:S08]  /*0c80*/  LDC R14, c[0x3][R14] ;  /* 0x00c000000e0e7b82 */ /* 0x000e700000000800 */
[----:B------:R-:W2:Y:S01]  /*0c90*/  LDC R15, c[0x3][R15] ;  /* 0x00c000000f0f7b82 */ /* 0x000ea20000000800 */
[C---:B-1----:R-:W-:Y:S01]  /*0ca0*/  FFMA R18, R14.reuse, R7, R11 ;  /* 0x000000070e127223 */ /* 0x042fe2000000000b */
[C---:B------:R-:W-:Y:S01]  /*0cb0*/  FFMA R10, R14.reuse, R17, R10 ;  /* 0x000000110e0a7223 */ /* 0x040fe2000000000a */
[CC--:B------:R-:W-:Y:S01]  /*0cc0*/  FFMA R21, R14.reuse, R4.reuse, R8 ;  /* 0x000000040e157223 */ /* 0x0c0fe20000000008 */
[-C--:B------:R-:W-:Y:S01]  /*0cd0*/  FFMA R9, R14, R5.reuse, R9 ;  /* 0x000000050e097223 */ /* 0x080fe20000000009 */
[----:B------:R-:W-:Y:S01]  /*0ce0*/  MOV R7, R5 ;  /* 0x0000000500077202 */ /* 0x000fe20000000f00 */
[C---:B--2---:R-:W-:Y:S01]  /*0cf0*/  FFMA R11, R15.reuse, R17, R18 ;  /* 0x000000110f0b7223 */ /* 0x044fe20000000012 */
[C---:B------:R-:W-:Y:S01]  /*0d00*/  FFMA R10, R15.reuse, R5, R10 ;  /* 0x000000050f0a7223 */ /* 0x040fe2000000000a */
[----:B------:R-:W-:Y:S01]  /*0d10*/  FFMA R9, R15, R4, R9 ;  /* 0x000000040f097223 */ /* 0x000fe20000000009 */
[----:B------:R-:W-:-:S02]  /*0d20*/  IMAD.MOV.U32 R17, RZ, RZ, R4 ;  /* 0x000000ffff117224 */ /* 0x000fc400078e0004 */
[----:B0-----:R-:W-:-:S07]  /*0d30*/  FFMA R8, R6, R15, R21 ;  /* 0x0000000f06087223 */ /* 0x001fce0000000015 */
.L_x_16:
[----:B------:R-:W-:Y:S05]  /*0d40*/  BRA.U !UP1, `(.L_x_15) ;  /* 0x0000000109207547 */ /* 0x000fea000b800000 */
[----:B------:R-:W-:-:S04]  /*0d50*/  LOP3.LUT R5, RZ, R16, RZ, 0x33, !PT ;  /* 0x00000010ff057212 */ /* 0x000fc800078e33ff */
[----:B------:R-:W-:-:S05]  /*0d60*/  IADD3 R4, PT, PT, R0, UR5, R5 ;  /* 0x0000000500047c10 */ /* 0x000fca000fffe005 */
[----:B------:R-:W-:-:S06]  /*0d70*/  IMAD.SHL.U32 R4, R4, 0x4, RZ ;  /* 0x0000000404047824 */ /* 0x000fcc00078e00ff */
[----:B------:R-:W0:Y:S02]  /*0d80*/  LDC R4, c[0x3][R4] ;  /* 0x00c0000004047b82 */ /* 0x000e240000000800 */
[C---:B0-----:R-:W-:Y:S01]  /*0d90*/  FFMA R8, R4.reuse, R19, R8 ;  /* 0x0000001304087223 */ /* 0x041fe20000000008 */
[C---:B------:R-:W-:Y:S01]  /*0da0*/  FFMA R9, R4.reuse, R6, R9 ;  /* 0x0000000604097223 */ /* 0x040fe20000000009 */
[C---:B------:R-:W-:Y:S01]  /*0db0*/  FFMA R10, R4.reuse, R17, R10 ;  /* 0x00000011040a7223 */ /* 0x040fe2000000000a */
[----:B------:R-:W-:-:S07]  /*0dc0*/  FFMA R11, R4, R7, R11 ;  /* 0x00000007040b7223 */ /* 0x000fce000000000b */
.L_x_15:
[C---:B--23--:R-:W-:Y:S01]  /*0dd0*/  IMAD.WIDE.U32 R4, R23.reuse, 0x10, R2 ;  /* 0x0000001017047825 */ /* 0x04cfe200078e0002 */
[----:B------:R-:W-:-:S04]  /*0de0*/  IADD3 R23, PT, PT, R23, UR10, RZ ;  /* 0x0000000a17177c10 */ /* 0x000fc8000fffe0ff */
[----:B------:R1:W-:Y:S01]  /*0df0*/  STG.E.128 desc[UR12][R4.64], R8 ;  /* 0x0000000804007986 */ /* 0x0003e2000c101d0c */
[----:B------:R-:W-:-:S13]  /*0e00*/  ISETP.GE.AND P0, PT, R23, UR4, PT ;  /* 0x0000000417007c0c */ /* 0x000fda000bf06270 */
[----:B------:R-:W-:Y:S05]  /*0e10*/  @!P0 BRA `(.L_x_17) ;  /* 0xfffffff800348947 */ /* 0x000fea000383ffff */
[----:B------:R-:W-:Y:S05]  /*0e20*/  EXIT ;  /* 0x000000000000794d */ /* 0x000fea0003800000 */
.L_x_12:
[----:B-12---:R-:W1:Y:S01]  /*0e30*/  I2F.U32.RP R8, UR10 ;  /* 0x0000000a00087d06 */ /* 0x006e620008209000 */
[----:B------:R-:W-:Y:S01]  /*0e40*/  VIADD R0, R23, UR10 ;  /* 0x0000000a17007c36 */ /* 0x000fe20008000000 */
[----:B------:R-:W-:Y:S01]  /*0e50*/  ISETP.NE.U32.AND P2, PT, RZ, UR10, PT ;  /* 0x0000000aff007c0c */ /* 0x000fe2000bf45070 */
[----:B------:R-:W-:Y:S03]  /*0e60*/  BSSY.RECONVERGENT B0, `(.L_x_18) ;  /* 0x0000023000007945 */ /* 0x000fe60003800200 */
[C---:B------:R-:W-:Y:S02]  /*0e70*/  ISETP.GE.U32.AND P0, PT, R0.reuse, UR4, PT ;  /* 0x0000000400007c0c */ /* 0x040fe4000bf06070 */
[----:B0-----:R-:W-:Y:S02]  /*0e80*/  VIMNMX.U32 R7, PT, PT, R0, UR4, !PT ;  /* 0x0000000400077c48 */ /* 0x001fe4000ffe0000 */
[----:B------:R-:W-:-:S04]  /*0e90*/  SEL R6, RZ, 0x1, P0 ;  /* 0x00000001ff067807 */ /* 0x000fc80000000000 */
[----:B------:R-:W-:Y:S01]  /*0ea0*/  IADD3 R7, PT, PT, R7, -R0, -R6 ;  /* 0x8000000007077210 */ /* 0x000fe20007ffe806 */
[----:B-1----:R-:W0:Y:S02]  /*0eb0*/  MUFU.RCP R8, R8 ;  /* 0x0000000800087308 */ /* 0x002e240000001000 */
[----:B0-----:R-:W-:-:S06]  /*0ec0*/  VIADD R4, R8, 0xffffffe ;  /* 0x0ffffffe08047836 */ /* 0x001fcc0000000000 */
[----:B------:R0:W1:Y:S02]  /*0ed0*/  F2I.FTZ.U32.TRUNC.NTZ R5, R4 ;  /* 0x0000000400057305 */ /* 0x000064000021f000 */
[----:B0-----:R-:W-:Y:S01]  /*0ee0*/  HFMA2 R4, -RZ, RZ, 0, 0 ;  /* 0x00000000ff047431 */ /* 0x001fe200000001ff */
[----:B-1----:R-:W-:-:S05]  /*0ef0*/  IADD3 R9, PT, PT, RZ, -R5, RZ ;  /* 0x80000005ff097210 */ /* 0x002fca0007ffe0ff */
[----:B------:R-:W-:-:S04]  /*0f00*/  IMAD R9, R9, UR10, RZ ;  /* 0x0000000a09097c24 */ /* 0x000fc8000f8e02ff */
[----:B------:R-:W-:-:S06]  /*0f10*/  IMAD.HI.U32 R8, R5, R9, R4 ;  /* 0x0000000905087227 */ /* 0x000fcc00078e0004 */
[----:B------:R-:W-:-:S04]  /*0f20*/  IMAD.HI.U32 R5, R8, R7, RZ ;  /* 0x0000000708057227 */ /* 0x000fc800078e00ff */
[----:B------:R-:W-:-:S04]  /*0f30*/  IMAD.MOV R0, RZ, RZ, -R5 ;  /* 0x000000ffff007224 */ /* 0x000fc800078e0a05 */
[----:B------:R-:W-:-:S05]  /*0f40*/  IMAD R7, R0, UR10, R7 ;  /* 0x0000000a00077c24 */ /* 0x000fca000f8e0207 */
[----:B------:R-:W-:-:S13]  /*0f50*/  ISETP.GE.U32.AND P0, PT, R7, UR10, PT ;  /* 0x0000000a07007c0c */ /* 0x000fda000bf06070 */
[----:B------:R-:W-:Y:S01]  /*0f60*/  @P0 IADD3 R7, PT, PT, R7, -UR10, RZ ;  /* 0x8000000a07070c10 */ /* 0x000fe2000fffe0ff */
[----:B------:R-:W-:-:S03]  /*0f70*/  @P0 VIADD R5, R5, 0x1 ;  /* 0x0000000105050836 */ /* 0x000fc60000000000 */
[----:B------:R-:W-:-:S13]  /*0f80*/  ISETP.GE.U32.AND P1, PT, R7, UR10, PT ;  /* 0x0000000a07007c0c */ /* 0x000fda000bf26070 */
[----:B------:R-:W-:Y:S02]  /*0f90*/  @P1 IADD3 R5, PT, PT, R5, 0x1, RZ ;  /* 0x0000000105051810 */ /* 0x000fe40007ffe0ff */
[----:B------:R-:W-:-:S05]  /*0fa0*/  @!P2 LOP3.LUT R5, RZ, UR10, RZ, 0x33, !PT ;  /* 0x0000000aff05ac12 */ /* 0x000fca000f8e33ff */
[----:B------:R-:W-:-:S05]  /*0fb0*/  IMAD.IADD R0, R6, 0x1, R5 ;  /* 0x0000000106007824 */ /* 0x000fca00078e0205 */
[C---:B------:R-:W-:Y:S02]  /*0fc0*/  LOP3.LUT R4, R0.reuse, 0x3, RZ, 0xc0, !PT ;  /* 0x0000000300047812 */ /* 0x040fe400078ec0ff */
[----:B------:R-:W-:Y:S02]  /*0fd0*/  ISETP.GE.U32.AND P1, PT, R0, 0x3, PT ;  /* 0x000000030000780c */ /* 0x000fe40003f26070 */
[----:B------:R-:W-:-:S13]  /*0fe0*/  ISETP.NE.AND P0, PT, R4, 0x3, PT ;  /* 0x000000030400780c */ /* 0x000fda0003f05270 */
[----:B------:R-:W-:Y:S05]  /*0ff0*/  @!P0 BRA `(.L_x_19) ;  /* 0x0000000000248947 */ /* 0x000fea0003800000 */
[----:B------:R-:W-:Y:S01]  /*1000*/  IADD3 R0, PT, PT, R0, 0x1, RZ ;  /* 0x0000000100007810 */ /* 0x000fe20007ffe0ff */
[----:B------:R-:W-:-:S03]  /*1010*/  IMAD.MOV.U32 R6, RZ, RZ, RZ ;  /* 0x000000ffff067224 */ /* 0x000fc600078e00ff */
[----:B------:R-:W-:-:S07]  /*1020*/  LOP3.LUT R7, R0, 0x3, RZ, 0xc0, !PT ;  /* 0x0000000300077812 */ /* 0x000fce00078ec0ff */
.L_x_20:
[----:B------:R-:W-:Y:S01]  /*1030*/  IMAD.WIDE.U32 R4, R23, 0x10, R2 ;  /* 0x0000001017047825 */ /* 0x000fe200078e0002 */
[----:B------:R-:W-:-:S03]  /*1040*/  IADD3 R6, PT, PT, R6, 0x1, RZ ;  /* 0x0000000106067810 */ /* 0x000fc60007ffe0ff */
[----:B------:R-:W-:Y:S01]  /*1050*/  VIADD R23, R23, UR10 ;  /* 0x0000000a17177c36 */ /* 0x000fe20008000000 */
[----:B------:R0:W-:Y:S01]  /*1060*/  STG.E.128 desc[UR12][R4.64], RZ ;  /* 0x000000ff04007986 */ /* 0x0001e2000c101d0c */
[----:B------:R-:W-:-:S13]  /*1070*/  ISETP.NE.AND P0, PT, R6, R7, PT ;  /* 0x000000070600720c */ /* 0x000fda0003f05270 */
[----:B0-----:R-:W-:Y:S05]  /*1080*/  @P0 BRA `(.L_x_20) ;  /* 0xfffffffc00e80947 */ /* 0x001fea000383ffff */
.L_x_19:
[----:B------:R-:W-:Y:S05]  /*1090*/  BSYNC.RECONVERGENT B0 ;  /* 0x0000000000007941 */ /* 0x000fea0003800200 */
.L_x_18:
[----:B------:R-:W-:Y:S05]  /*10a0*/  @!P1 EXIT ;  /* 0x000000000000994d */ /* 0x000fea0003800000 */
.L_x_21:
[C---:B------:R-:W-:Y:S01]  /*10b0*/  IADD3 R5, PT, PT, R23.reuse, UR10, RZ ;  /* 0x0000000a17057c10 */ /* 0x040fe2000fffe0ff */
[----:B------:R-:W-:-:S04]  /*10c0*/  IMAD.WIDE.U32 R10, R23, 0x10, R2 ;  /* 0x00000010170a7825 */ /* 0x000fc800078e0002 */
[C---:B------:R-:W-:Y:S01]  /*10d0*/  VIADD R7, R5.reuse, UR10 ;  /* 0x0000000a05077c36 */ /* 0x040fe20008000000 */
[----:B------:R0:W-:Y:S01]  /*10e0*/  STG.E.128 desc[UR12][R10.64], RZ ;  /* 0x000000ff0a007986 */ /* 0x0001e2000c101d0c */
[----:B------:R-:W-:-:S03]  /*10f0*/  IMAD.WIDE.U32 R4, R5, 0x10, R2 ;  /* 0x0000001005047825 */ /* 0x000fc600078e0002 */
[C---:B------:R-:W-:Y:S01]  /*1100*/  IADD3 R13, PT, PT, R7.reuse, UR10, RZ ;  /* 0x0000000a070d7c10 */ /* 0x040fe2000fffe0ff */
[--C-:B------:R-:W-:Y:S01]  /*1110*/  IMAD.WIDE.U32 R6, R7, 0x10, R2.reuse ;  /* 0x0000001007067825 */ /* 0x100fe200078e0002 */
[----:B------:R0:W-:Y:S03]  /*1120*/  STG.E.128 desc[UR12][R4.64], RZ ;  /* 0x000000ff04007986 */ /* 0x0001e6000c101d0c */
[C---:B------:R-:W-:Y:S01]  /*1130*/  IMAD.WIDE.U32 R8, R13.reuse, 0x10, R2 ;  /* 0x000000100d087825 */ /* 0x040fe200078e0002 */
[----:B------:R0:W-:Y:S03]  /*1140*/  STG.E.128 desc[UR12][R6.64], RZ ;  /* 0x000000ff06007986 */ /* 0x0001e6000c101d0c */
[----:B------:R-:W-:Y:S01]  /*1150*/  VIADD R23, R13, UR10 ;  /* 0x0000000a0d177c36 */ /* 0x000fe20008000000 */
[----:B------:R0:W-:Y:S04]  /*1160*/  STG.E.128 desc[UR12][R8.64], RZ ;  /* 0x000000ff08007986 */ /* 0x0001e8000c101d0c */
[----:B------:R-:W-:-:S13]  /*1170*/  ISETP.GE.AND P0, PT, R23, UR4, PT ;  /* 0x0000000417007c0c */ /* 0x000fda000bf06270 */
[----:B0-----:R-:W-:Y:S05]  /*1180*/  @!P0 BRA `(.L_x_21) ;  /* 0xfffffffc00c88947 */ /* 0x001fea000383ffff */
[----:B------:R-:W-:Y:S05]  /*1190*/  EXIT ;  /* 0x000000000000794d */ /* 0x000fea0003800000 */
.L_x_22:
        /* <DEDUP_REMOVED lines=14> */
.L_x_76:


//--------------------- .text._Z18conv_1d_vectorizedPKfS0_Pfiiii --------------------------
	.section	.text._Z18conv_1d_vectorizedPKfS0_Pfiiii,"ax",@progbits
	.align	128
        .global         _Z18conv_1d_vectorizedPKfS0_Pfiiii
        .type           _Z18conv_1d_vectorizedPKfS0_Pfiiii,@function
        .size           _Z18conv_1d_vectorizedPKfS0_Pfiiii,(.L_x_77 - _Z18conv_1d_vectorizedPKfS0_Pfiiii)
        .other          _Z18conv_1d_vectorizedPKfS0_Pfiiii,@"STO_CUDA_ENTRY STV_DEFAULT"
_Z18conv_1d_vectorizedPKfS0_Pfiiii:
.text._Z18conv_1d_vectorizedPKfS0_Pfiiii:
[----:B------:R-:W-:Y:S08]  /*0000*/  LDC R1, c[0x0][0x37c] ;  /* 0x0000df00ff017b82 */ /* 0x000ff00000000800 */
[----:B------:R-:W0:Y:S01]  /*0010*/  LDC.64 R22, c[0x0][0x3a0] ;  /* 0x0000e800ff167b82 */ /* 0x000e220000000a00 */
[----:B------:R-:W1:Y:S01]  /*0020*/  S2R R25, SR_TID.X ;  /* 0x0000000000197919 */ /* 0x000e620000002100 */
[----:B------:R-:W2:Y:S01]  /*0030*/  LDCU UR5, c[0x0][0x374] ;  /* 0x00006e80ff0577ac */ /* 0x000ea20008000800 */
[----:B------:R-:W-:Y:S01]  /*0040*/  BSSY.RECONVERGENT B0, `(.L_x_23) ;  /* 0x0000057000007945 */ /* 0x000fe20003800200 */
[----:B------:R-:W3:Y:S04]  /*0050*/  LDCU.64 UR6, c[0x0][0x358] ;  /* 0x00006b00ff0677ac */ /* 0x000ee80008000a00 */
[----:B------:R-:W-:Y:S08]  /*0060*/  S2UR UR4, SR_CTAID.X ;  /* 0x00000000000479c3 */ /* 0x000ff00000002500 */
[----:B------:R-:W2:Y:S01]  /*0070*/  S2UR UR8, SR_CTAID.Y ;  /* 0x00000000000879c3 */ /* 0x000ea20000002600 */
[----:B0-----:R-:W-:-:S04]  /*0080*/  SHF.R.S32.HI R3, RZ, 0x1f, R22 ;  /* 0x0000001fff037819 */ /* 0x001fc80000011416 */
[----:B------:R-:W-:-:S04]  /*0090*/  LEA.HI R3, R3, R22, RZ, 0x2 ;  /* 0x0000001603037211 */ /* 0x000fc800078f10ff */
[----:B------:R-:W-:-:S04]  /*00a0*/  SHF.R.S32.HI R21, RZ, 0x2, R3 ;  /* 0x00000002ff157819 */ /* 0x000fc80000011403 */
[----:B-1----:R-:W-:Y:S01]  /*00b0*/  ISETP.GE.AND P0, PT, R25, R21, PT ;  /* 0x000000151900720c */ /* 0x002fe20003f06270 */
[----:B--2---:R-:W-:Y:S02]  /*00c0*/  UIMAD UR4, UR4, UR5, UR8 ;  /* 0x00000005040472a4 */ /* 0x004fe4000f8e0208 */
[----:B------:R-:W-:-:S04]  /*00d0*/  IMAD R20, R23, UR8, RZ ;  /* 0x0000000817147c24 */ /* 0x000fc8000f8e02ff */
[----:B------:R-:W-:-:S06]  /*00e0*/  IMAD R2, R22, UR4, RZ ;  /* 0x0000000416027c24 */ /* 0x000fcc000f8e02ff */
[----:B---3--:R-:W-:Y:S05]  /*00f0*/  @P0 BRA `(.L_x_24) ;  /* 0x00000004002c0947 */ /* 0x008fea0003800000 */
[----:B------:R-:W0:Y:S01]  /*0100*/  LDC R3, c[0x0][0x360] ;  /* 0x0000d800ff037b82 */ /* 0x000e220000000800 */
[----:B------:R-:W-:Y:S07]  /*0110*/  BSSY.RECONVERGENT B1, `(.L_x_25) ;  /* 0x000002f000017945 */ /* 0x000fee0003800200 */
[----:B------:R-:W1:Y:S01]  /*0120*/  LDC.64 R26, c[0x0][0x380] ;  /* 0x0000e000ff1a7b82 */ /* 0x000e620000000a00 */
[----:B0-----:R-:W0:Y:S01]  /*0130*/  I2F.U32.RP R8, R3 ;  /* 0x0000000300087306 */ /* 0x001e220000209000 */
[----:B------:R-:W-:Y:S01]  /*0140*/  IMAD.IADD R0, R25, 0x1, R3 ;  /* 0x0000000119007824 */ /* 0x000fe200078e0203 */
[----:B------:R-:W-:-:S04]  /*0150*/  ISETP.NE.U32.AND P2, PT, R3, RZ, PT ;  /* 0x000000ff0300720c */ /* 0x000fc80003f45070 */
[----:B------:R-:W-:Y:S02]  /*0160*/  ISETP.GE.U32.AND P0, PT, R0, R21, PT ;  /* 0x000000150000720c */ /* 0x000fe40003f06070 */
[----:B------:R-:W-:Y:S01]  /*0170*/  VIMNMX.U32 R7, PT, PT, R21, R0, !PT ;  /* 0x0000000015077248 */ /* 0x000fe20007fe0000 */
[----:B-1----:R-:W-:Y:S01]  /*0180*/  IMAD.WIDE R26, R2, 0x4, R26 ;  /* 0x00000004021a7825 */ /* 0x002fe200078e021a */
[----:B0-----:R-:W0:Y:S03]  /*0190*/  MUFU.RCP R8, R8 ;  /* 0x0000000800087308 */ /* 0x001e260000001000 */
[----:B0-----:R-:W-:-:S05]  /*01a0*/  VIADD R4, R8, 0xffffffe ;  /* 0x0ffffffe08047836 */ /* 0x001fca0000000000 */
[----:B------:R0:W1:Y:S02]  /*01b0*/  F2I.FTZ.U32.TRUNC.NTZ R5, R4 ;  /* 0x0000000400057305 */ /* 0x000064000021f000 */
[----:B0-----:R-:W-:Y:S02]  /*01c0*/  IMAD.MOV.U32 R4, RZ, RZ, RZ ;  /* 0x000000ffff047224 */ /* 0x001fe400078e00ff */
[----:B-1----:R-:W-:-:S04]  /*01d0*/  IMAD.MOV R6, RZ, RZ, -R5 ;  /* 0x000000ffff067224 */ /* 0x002fc800078e0a05 */
[----:B------:R-:W-:Y:S01]  /*01e0*/  IMAD R9, R6, R3, RZ ;  /* 0x0000000306097224 */ /* 0x000fe200078e02ff */
[----:B------:R-:W-:-:S03]  /*01f0*/  SEL R6, RZ, 0x1, P0 ;  /* 0x00000001ff067807 */ /* 0x000fc60000000000 */
[----:B------:R-:W-:Y:S01]  /*0200*/  IMAD.HI.U32 R5, R5, R9, R4 ;  /* 0x0000000905057227 */ /* 0x000fe200078e0004 */
[----:B------:R-:W-:-:S05]  /*0210*/  IADD3 R0, PT, PT, R7, -R0, -R6 ;  /* 0x8000000007007210 */ /* 0x000fca0007ffe806 */
[----:B------:R-:W-:-:S05]  /*0220*/  IMAD.HI.U32 R5, R5, R0, RZ ;  /* 0x0000000005057227 */ /* 0x000fca00078e00ff */
[----:B------:R-:W-:-:S05]  /*0230*/  IADD3 R4, PT, PT, -R5, RZ, RZ ;  /* 0x000000ff05047210 */ /* 0x000fca0007ffe1ff */
[----:B------:R-:W-:-:S05]  /*0240*/  IMAD R0, R3, R4, R0 ;  /* 0x0000000403007224 */ /* 0x000fca00078e0200 */
[----:B------:R-:W-:-:S13]  /*0250*/  ISETP.GE.U32.AND P0, PT, R0, R3, PT ;  /* 0x000000030000720c */ /* 0x000fda0003f06070 */
[----:B------:R-:W-:Y:S02]  /*0260*/  @P0 IMAD.IADD R0, R0, 0x1, -R3 ;  /* 0x0000000100000824 */ /* 0x000fe400078e0a03 */
[----:B------:R-:W-:-:S03]  /*0270*/  @P0 VIADD R5, R5, 0x1 ;  /* 0x0000000105050836 */ /* 0x000fc60000000000 */
[----:B------:R-:W-:-:S13]  /*0280*/  ISETP.GE.U32.AND P1, PT, R0, R3, PT ;  /* 0x000000030000720c */ /* 0x000fda0003f26070 */
[----:B------:R-:W-:Y:S01]  /*0290*/  @P1 VIADD R5, R5, 0x1 ;  /* 0x0000000105051836 */ /* 0x000fe20000000000 */
[----:B------:R-:W-:-:S05]  /*02a0*/  @!P2 LOP3.LUT R5, RZ, R3, RZ, 0x33, !PT ;  /* 0x00000003ff05a212 */ /* 0x000fca00078e33ff */
[----:B------:R-:W-:-:S05]  /*02b0*/  IMAD.IADD R4, R6, 0x1, R5 ;  /* 0x0000000106047824 */ /* 0x000fca00078e0205 */
[C---:B------:R-:W-:Y:S02]  /*02c0*/  LOP3.LUT R0, R4.reuse, 0x3, RZ, 0xc0, !PT ;  /* 0x0000000304007812 */ /* 0x040fe400078ec0ff */
[----:B------:R-:W-:Y:S02]  /*02d0*/  ISETP.GE.U32.AND P1, PT, R4, 0x3, PT ;  /* 0x000000030400780c */ /* 0x000fe40003f26070 */
[----:B------:R-:W-:Y:S02]  /*02e0*/  ISETP.NE.AND P0, PT, R0, 0x3, PT ;  /* 0x000000030000780c */ /* 0x000fe40003f05270 */
[----:B------:R-:W-:-:S11]  /*02f0*/  MOV R0, R25 ;  /* 0x0000001900007202 */ /* 0x000fd60000000f00 */
[----:B------:R-:W-:Y:S05]  /*0300*/  @!P0 BRA `(.L_x_26) ;  /* 0x00000000003c8947 */ /* 0x000fea0003800000 */
[----:B------:R-:W0:Y:S01]  /*0310*/  S2R R9, SR_CgaCtaId ;  /* 0x0000000000097919 */ /* 0x000e220000008800 */
[----:B------:R-:W-:Y:S01]  /*0320*/  MOV R0, 0x400 ;  /* 0x0000040000007802 */ /* 0x000fe20000000f00 */
[----:B------:R-:W-:Y:S02]  /*0330*/  VIADD R4, R4, 0x1 ;  /* 0x0000000104047836 */ /* 0x000fe40000000000 */
[----:B------:R-:W-:-:S03]  /*0340*/  IMAD.MOV.U32 R8, RZ, RZ, RZ ;  /* 0x000000ffff087224 */ /* 0x000fc600078e00ff */
[----:B------:R-:W-:Y:S02]  /*0350*/  LOP3.LUT R11, R4, 0x3, RZ, 0xc0, !PT ;  /* 0x00000003040b7812 */ /* 0x000fe400078ec0ff */
[----:B0-----:R-:W-:Y:S01]  /*0360*/  LEA R9, R9, R0, 0x18 ;  /* 0x0000000009097211 */ /* 0x001fe200078ec0ff */
[----:B------:R-:W-:-:S07]  /*0370*/  IMAD.MOV.U32 R0, RZ, RZ, R25 ;  /* 0x000000ffff007224 */ /* 0x000fce00078e0019 */
.L_x_27:
[----:B0-----:R-:W-:-:S06]  /*0380*/  IMAD.WIDE.U32 R4, R0, 0x10, R26 ;  /* 0x0000001000047825 */ /* 0x001fcc00078e001a */
[----:B------:R-:W2:Y:S01]  /*0390*/  LDG.E.128.CONSTANT R4, desc[UR6][R4.64] ;  /* 0x0000000604047981 */ /* 0x000ea2000c1e9d00 */
[----:B------:R-:W-:Y:S01]  /*03a0*/  IMAD R10, R0, 0x10, R9 ;  /* 0x00000010000a7824 */ /* 0x000fe200078e0209 */
[----:B------:R-:W-:Y:S01]  /*03b0*/  IADD3 R8, PT, PT, R8, 0x1, RZ ;  /* 0x0000000108087810 */ /* 0x000fe20007ffe0ff */
[----:B------:R-:W-:-:S03]  /*03c0*/  IMAD.IADD R0, R3, 0x1, R0 ;  /* 0x0000000103007824 */ /* 0x000fc600078e0200 */
[----:B------:R-:W-:Y:S01]  /*03d0*/  ISETP.NE.AND P0, PT, R8, R11, PT ;  /* 0x0000000b0800720c */ /* 0x000fe20003f05270 */
[----:B--2---:R0:W-:-:S12]  /*03e0*/  STS.128 [R10], R4 ;  /* 0x000000040a007388 */ /* 0x0041d80000000c00 */
[----:B------:R-:W-:Y:S05]  /*03f0*/  @P0 BRA `(.L_x_27) ;  /* 0xfffffffc00e00947 */ /* 0x000fea000383ffff */
.L_x_26:
[----:B------:R-:W-:Y:S05]  /*0400*/  BSYNC.RECONVERGENT B1 ;  /* 0x0000000000017941 */ /* 0x000fea0003800200 */
.L_x_25:
[----:B------:R-:W-:Y:S05]  /*0410*/  @!P1 BRA `(.L_x_24) ;  /* 0x0000000000649947 */ /* 0x000fea0003800000 */
[----:B0-----:R-:W0:Y:S01]  /*0420*/  S2R R4, SR_CgaCtaId ;  /* 0x0000000000047919 */ /* 0x001e220000008800 */
[----:B------:R-:W-:-:S04]  /*0430*/  MOV R29, 0x400 ;  /* 0x00000400001d7802 */ /* 0x000fc80000000f00 */
[----:B0-----:R-:W-:-:S07]  /*0440*/  LEA R29, R4, R29, 0x18 ;  /* 0x0000001d041d7211 */ /* 0x001fce00078ec0ff */
.L_x_28:
[----:B------:R-:W-:-:S04]  /*0450*/  IMAD.WIDE.U32 R4, R0, 0x10, R26 ;  /* 0x0000001000047825 */ /* 0x000fc800078e001a */
[----:B------:R-:W-:Y:S02]  /*0460*/  IMAD.IADD R8, R3, 0x1, R0 ;  /* 0x0000000103087824 */ /* 0x000fe400078e0200 */
[----:B------:R-:W2:Y:S02]  /*0470*/  LDG.E.128.CONSTANT R4, desc[UR6][R4.64] ;  /* 0x0000000604047981 */ /* 0x000ea4000c1e9d00 */
[C---:B------:R-:W-:Y:S02]  /*0480*/  IMAD.IADD R12, R8.reuse, 0x1, R3 ;  /* 0x00000001080c7824 */ /* 0x040fe400078e0203 */
[----:B------:R-:W-:-:S04]  /*0490*/  IMAD.WIDE.U32 R8, R8, 0x10, R26 ;  /* 0x0000001008087825 */ /* 0x000fc800078e001a */
[C---:B------:R-:W-:Y:S02]  /*04a0*/  IMAD.IADD R24, R12.reuse, 0x1, R3 ;  /* 0x000000010c187824 */ /* 0x040fe400078e0203 */
[--C-:B------:R-:W-:Y:S01]  /*04b0*/  IMAD.WIDE.U32 R12, R12, 0x10, R26.reuse ;  /* 0x000000100c0c7825 */ /* 0x100fe200078e001a */
[----:B------:R-:W3:Y:S03]  /*04c0*/  LDG.E.128.CONSTANT R8, desc[UR6][R8.64] ;  /* 0x0000000608087981 */ /* 0x000ee6000c1e9d00 */
[----:B------:R-:W-:Y:S02]  /*04d0*/  IMAD.WIDE.U32 R16, R24, 0x10, R26 ;  /* 0x0000001018107825 */ /* 0x000fe400078e001a */
[----:B------:R-:W4:Y:S04]  /*04e0*/  LDG.E.128.CONSTANT R12, desc[UR6][R12.64] ;  /* 0x000000060c0c7981 */ /* 0x000f28000c1e9d00 */
[----:B------:R-:W5:Y:S01]  /*04f0*/  LDG.E.128.CONSTANT R16, desc[UR6][R16.64] ;  /* 0x0000000610107981 */ /* 0x000f62000c1e9d00 */
[----:B------:R-:W-:-:S05]  /*0500*/  LEA R28, R0, R29, 0x4 ;  /* 0x0000001d001c7211 */ /* 0x000fca00078e20ff */
[----:B--2---:R0:W-:Y:S02]  /*0510*/  STS.128 [R28], R4 ;  /* 0x000000041c007388 */ /* 0x0041e40000000c00 */
[----:B0-----:R-:W-:-:S04]  /*0520*/  IMAD R28, R3, 0x10, R28 ;  /* 0x00000010031c7824 */ /* 0x001fc800078e021c */
[C---:B------:R-:W-:Y:S01]  /*0530*/  IMAD R0, R3.reuse, 0x10, R28 ;  /* 0x0000001003007824 */ /* 0x040fe200078e021c */
[----:B---3--:R-:W-:Y:S03]  /*0540*/  STS.128 [R28], R8 ;  /* 0x000000081c007388 */ /* 0x008fe60000000c00 */
[----:B------:R-:W-:Y:S01]  /*0550*/  IMAD R4, R3, 0x10, R0 ;  /* 0x0000001003047824 */ /* 0x000fe200078e0200 */
[----:B----4-:R0:W-:Y:S04]  /*0560*/  STS.128 [R0], R12 ;  /* 0x0000000c00007388 */ /* 0x0101e80000000c00 */
[----:B-----5:R1:W-:Y:S01]  /*0570*/  STS.128 [R4], R16 ;  /* 0x0000001004007388 */ /* 0x0203e20000000c00 */
[----:B0-----:R-:W-:-:S05]  /*0580*/  IMAD.IADD R0, R24, 0x1, R3 ;  /* 0x0000000118007824 */ /* 0x001fca00078e0203 */
[----:B------:R-:W-:-:S13]  /*0590*/  ISETP.GE.AND P0, PT, R0, R21, PT ;  /* 0x000000150000720c */ /* 0x000fda0003f06270 */
[----:B-1----:R-:W-:Y:S05]  /*05a0*/  @!P0 BRA `(.L_x_28) ;  /* 0xfffffffc00a88947 */ /* 0x002fea000383ffff */
.L_x_24:
[----:B------:R-:W-:Y:S05]  /*05b0*/  BSYNC.RECONVERGENT B0 ;  /* 0x0000000000007941 */ /* 0x000fea0003800200 */
.L_x_23:
[----:B------:R-:W-:Y:S01]  /*05c0*/  BAR.SYNC.DEFER_BLOCKING 0x0 ;  /* 0x0000000000007b1d */ /* 0x000fe20000010000 */
[----:B------:R-:W-:-:S13]  /*05d0*/  ISETP.GE.AND P0, PT, R25, R22, PT ;  /* 0x000000161900720c */ /* 0x000fda0003f06270 */
[----:B------:R-:W-:Y:S05]  /*05e0*/  @P0 EXIT ;  /* 0x000000000000094d */ /* 0x000fea0003800000 */
[----:B------:R-:W-:Y:S01]  /*05f0*/  ISETP.GT.AND P0, PT, R23, RZ, PT ;  /* 0x000000ff1700720c */ /* 0x000fe20003f04270 */
[----:B------:R-:W1:-:S12]  /*0600*/  LDCU UR8, c[0x0][0x360] ;  /* 0x00006c00ff0877ac */ /* 0x000e580008000800 */
[----:B------:R-:W-:Y:S05]  /*0610*/  @P0 BRA `(.L_x_29) ;  /* 0x0000000000200947 */ /* 0x000fea0003800000 */
[----:B0-----:R-:W0:Y:S02]  /*0620*/  LDC.64 R6, c[0x0][0x390] ;  /* 0x0000e400ff067b82 */ /* 0x001e240000000a00 */
.L_x_30:
[----:B--2---:R-:W-:Y:S01]  /*0630*/  IADD3 R5, PT, PT, R2, R25, RZ ;  /* 0x0000001902057210 */ /* 0x004fe20007ffe0ff */
[----:B-1----:R-:W-:-:S04]  /*0640*/  VIADD R25, R25, UR8 ;  /* 0x0000000819197c36 */ /* 0x002fc80008000000 */
[----:B0-----:R-:W-:Y:S01]  /*0650*/  IMAD.WIDE R4, R5, 0x4, R6 ;  /* 0x0000000405047825 */ /* 0x001fe200078e0206 */
[----:B------:R-:W-:-:S04]  /*0660*/  ISETP.GE.AND P0, PT, R25, R22, PT ;  /* 0x000000161900720c */ /* 0x000fc80003f06270 */
[----:B------:R2:W-:Y:S09]  /*0670*/  STG.E desc[UR6][R4.64], RZ ;  /* 0x000000ff04007986 */ /* 0x0005f2000c101906 */
[----:B------:R-:W-:Y:S05]  /*0680*/  @!P0 BRA `(.L_x_30) ;  /* 0xfffffffc00e88947 */ /* 0x000fea000383ffff */
[----:B------:R-:W-:Y:S05]  /*0690*/  EXIT ;  /* 0x000000000000794d */ /* 0x000fea0003800000 */
.L_x_29:
[C---:B------:R-:W-:Y:S01]  /*06a0*/  LOP3.LUT R14, R23.reuse, 0x7, RZ, 0xc0, !PT ;  /* 0x00000007170e7812 */ /* 0x040fe200078ec0ff */
[----:B------:R-:W2:Y:S01]  /*06b0*/  LDCU UR9, c[0x0][0x3a4] ;  /* 0x00007480ff0977ac */ /* 0x000ea20008000800 */
[C---:B------:R-:W-:Y:S02]  /*06c0*/  LOP3.LUT R16, R23.reuse, 0x3, RZ, 0xc0, !PT ;  /* 0x0000000317107812 */ /* 0x040fe400078ec0ff */
[----:B------:R-:W-:Y:S01]  /*06d0*/  LOP3.LUT R23, R23, 0x7ffffff8, RZ, 0xc0, !PT ;  /* 0x7ffffff817177812 */ /* 0x000fe200078ec0ff */
[----:B------:R-:W-:-:S05]  /*06e0*/  VIADD R0, R14, 0xffffffff ;  /* 0xffffffff0e007836 */ /* 0x000fca0000000000 */
[----:B------:R-:W-:-:S13]  /*06f0*/  ISETP.GE.U32.AND P0, PT, R0, 0x3, PT ;  /* 0x000000030000780c */ /* 0x000fda0003f06070 */
.L_x_37:
[----:B---3--:R-:W3:Y:S01]  /*0700*/  LDCU UR4, c[0x0][0x3a4] ;  /* 0x00007480ff0477ac */ /* 0x008ee20008000800 */
[----:B0-----:R-:W-:Y:S02]  /*0710*/  HFMA2 R4, -RZ, RZ, 0, 0 ;  /* 0x00000000ff047431 */ /* 0x001fe400000001ff */
[----:B------:R-:W-:Y:S02]  /*0720*/  IMAD.MOV.U32 R0, RZ, RZ, RZ ;  /* 0x000000ffff007224 */ /* 0x000fe400078e00ff */
[----:B---3--:R-:W-:-:S05]  /*0730*/  IMAD.U32 R3, RZ, RZ, UR4 ;  /* 0x00000004ff037e24 */ /* 0x008fca000f8e00ff */
[----:B------:R-:W-:-:S13]  /*0740*/  ISETP.GE.U32.AND P1, PT, R3, 0x8, PT ;  /* 0x000000080300780c */ /* 0x000fda0003f26070 */
[----:B------:R-:W-:Y:S05]  /*0750*/  @!P1 BRA `(.L_x_31) ;  /* 0x0000000400149947 */ /* 0x000fea0003800000 */
[----:B------:R-:W0:Y:S01]  /*0760*/  S2R R3, SR_CgaCtaId ;  /* 0x0000000000037919 */ /* 0x000e220000008800 */
[----:B------:R-:W-:Y:S01]  /*0770*/  MOV R4, 0x400 ;  /* 0x0000040000047802 */ /* 0x000fe20000000f00 */
[----:B------:R-:W-:Y:S02]  /*0780*/  IMAD.MOV.U32 R0, RZ, RZ, RZ ;  /* 0x000000ffff007224 */ /* 0x000fe400078e00ff */
[----:B------:R-:W-:Y:S01]  /*0790*/  IMAD.MOV.U32 R6, RZ, RZ, RZ ;  /* 0x000000ffff067224 */ /* 0x000fe200078e00ff */
[----:B0-----:R-:W-:-:S07]  /*07a0*/  LEA R4, R3, R4, 0x18 ;  /* 0x0000000403047211 */ /* 0x001fce00078ec0ff */
.L_x_32:
[--C-:B------:R-:W-:Y:S01]  /*07b0*/  IMAD.IADD R3, R25, 0x1, -R6.reuse ;  /* 0x0000000119037824 */ /* 0x100fe200078e0a06 */
[C---:B------:R-:W-:Y:S01]  /*07c0*/  IADD3 R10, PT, PT, R6.reuse, 0x2, RZ ;  /* 0x00000002060a7810 */ /* 0x040fe20007ffe0ff */
[C---:B------:R-:W-:Y:S02]  /*07d0*/  IMAD.IADD R5, R6.reuse, 0x1, -R25 ;  /* 0x0000000106057824 */ /* 0x040fe400078e0a19 */
[C---:B------:R-:W-:Y:S01]  /*07e0*/  VIADD R18, R6.reuse, 0x3 ;  /* 0x0000000306127836 */ /* 0x040fe20000000000 */
[----:B------:R-:W-:Y:S02]  /*07f0*/  ISETP.GE.AND P1, PT, R3, RZ, PT ;  /* 0x000000ff0300720c */ /* 0x000fe40003f26270 */
[----:B------:R-:W-:Y:S02]  /*0800*/  ISETP.GT.AND P6, PT, R5, -0x1, PT ;  /* 0xffffffff0500780c */ /* 0x000fe40003fc4270 */
[----:B------:R-:W-:Y:S01]  /*0810*/  LEA R12, R3, R4, 0x2 ;  /* 0x00000004030c7211 */ /* 0x000fe200078e10ff */
[----:B--2---:R-:W-:Y:S01]  /*0820*/  IMAD.U32 R3, RZ, RZ, UR9 ;  /* 0x00000009ff037e24 */ /* 0x004fe2000f8e00ff */
[C---:B------:R-:W-:Y:S01]  /*0830*/  ISETP.GE.AND P5, PT, R25.reuse, R10, PT ;  /* 0x0000000a1900720c */ /* 0x040fe20003fa6270 */
[----:B------:R-:W-:Y:S01]  /*0840*/  VIADD R10, R6, 0x4 ;  /* 0x00000004060a7836 */ /* 0x000fe20000000000 */
[----:B------:R-:W-:Y:S01]  /*0850*/  ISETP.GE.AND P4, PT, R25, R18, PT ;  /* 0x000000121900720c */ /* 0x000fe20003f86270 */
[----:B------:R-:W-:-:S02]  /*0860*/  IMAD.IADD R5, R3, 0x1, -R6 ;  /* 0x0000000103057824 */ /* 0x000fc400078e0a06 */
[C---:B------:R-:W-:Y:S01]  /*0870*/  VIADD R18, R6.reuse, 0x5 ;  /* 0x0000000506127836 */ /* 0x040fe20000000000 */
[C---:B------:R-:W-:Y:S01]  /*0880*/  ISETP.GE.AND P3, PT, R25.reuse, R10, PT ;  /* 0x0000000a1900720c */ /* 0x040fe20003f66270 */
[----:B------:R-:W0:Y:S01]  /*0890*/  @P1 LDS R7, [R12] ;  /* 0x000000000c071984 */ /* 0x000e220000000800 */
[----:B------:R-:W-:Y:S01]  /*08a0*/  @P1 LOP3.LUT R9, RZ, R6, RZ, 0x33, !PT ;  /* 0x00000006ff091212 */ /* 0x000fe200078e33ff */
[----:B------:R-:W-:Y:S01]  /*08b0*/  VIADD R10, R6, 0x6 ;  /* 0x00000006060a7836 */ /* 0x000fe20000000000 */
[----:B------:R-:W-:Y:S01]  /*08c0*/  ISETP.GE.AND P2, PT, R25, R18, PT ;  /* 0x000000121900720c */ /* 0x000fe20003f46270 */
[----:B------:R-:W2:Y:S01]  /*08d0*/  @!P6 LDS R11, [R12+-0x4] ;  /* 0xfffffc000c0be984 */ /* 0x000ea20000000800 */
[C---:B------:R-:W-:Y:S02]  /*08e0*/  @P1 IADD3 R8, PT, PT, R20.reuse, UR9, R9 ;  /* 0x0000000914081c10 */ /* 0x040fe4000fffe009 */
[----:B------:R-:W-:Y:S01]  /*08f0*/  @!P6 IADD3 R9, PT, PT, R20, -0x2, R5 ;  /* 0xfffffffe1409e810 */ /* 0x000fe20007ffe005 */
[----:B------:R-:W-:Y:S02]  /*0900*/  @P4 LDS R15, [R12+-0xc] ;  /* 0xfffff4000c0f4984 */ /* 0x000fe40000000800 */
[----:B------:R-:W-:-:S02]  /*0910*/  @P1 IMAD.SHL.U32 R8, R8, 0x4, RZ ;  /* 0x0000000408081824 */ /* 0x000fc400078e00ff */
[----:B------:R-:W-:Y:S01]  /*0920*/  @!P6 IMAD.SHL.U32 R9, R9, 0x4, RZ ;  /* 0x000000040909e824 */ /* 0x000fe200078e00ff */
[----:B------:R-:W-:Y:S01]  /*0930*/  @P3 LDS R13, [R12+-0x10] ;  /* 0xfffff0000c0d3984 */ /* 0x000fe20000000800 */
[C-C-:B------:R-:W-:Y:S02]  /*0940*/  @P3 IADD3 R18, PT, PT, R20.reuse, -0x5, R5.reuse ;  /* 0xfffffffb14123810 */ /* 0x140fe40007ffe005 */
[----:B------:R-:W0:Y:S01]  /*0950*/  @P1 LDC R8, c[0x3][R8] ;  /* 0x00c0000008081b82 */ /* 0x000e220000000800 */
[----:B------:R-:W-:Y:S02]  /*0960*/  @P2 IADD3 R22, PT, PT, R20, -0x6, R5 ;  /* 0xfffffffa14162810 */ /* 0x000fe40007ffe005 */
[----:B------:R-:W-:-:S03]  /*0970*/  @P3 IMAD.SHL.U32 R18, R18, 0x4, RZ ;  /* 0x0000000412123824 */ /* 0x000fc600078e00ff */
[----:B------:R-:W-:Y:S02]  /*0980*/  @P2 IMAD.SHL.U32 R22, R22, 0x4, RZ ;  /* 0x0000000416162824 */ /* 0x000fe400078e00ff */
[----:B------:R-:W2:Y:S08]  /*0990*/  @!P6 LDC R9, c[0x3][R9] ;  /* 0x00c000000909eb82 */ /* 0x000eb00000000800 */
[----:B------:R-:W3:Y:S01]  /*09a0*/  @P3 LDC R18, c[0x3][R18] ;  /* 0x00c0000012123b82 */ /* 0x000ee20000000800 */
[----:B0-----:R-:W-:Y:S01]  /*09b0*/  @P1 FFMA R0, R7, R8, R0 ;  /* 0x0000000807001223 */ /* 0x001fe20000000000 */
[C---:B------:R-:W-:Y:S01]  /*09c0*/  IADD3 R8, PT, PT, R6.reuse, 0x7, RZ ;  /* 0x0000000706087810 */ /* 0x040fe20007ffe0ff */
[----:B------:R-:W0:Y:S01]  /*09d0*/  @P5 LDS R7, [R12+-0x8] ;  /* 0xfffff8000c075984 */ /* 0x000e220000000800 */
[----:B------:R-:W-:Y:S01]  /*09e0*/  ISETP.GE.AND P1, PT, R25, R10, PT ;  /* 0x0000000a1900720c */ /* 0x000fe20003f26270 */
[----:B------:R-:W-:Y:S01]  /*09f0*/  VIADD R6, R6, 0x8 ;  /* 0x0000000806067836 */ /* 0x000fe20000000000 */
[C-C-:B------:R-:W-:Y:S01]  /*0a00*/  @P4 IADD3 R10, PT, PT, R20.reuse, -0x4, R5.reuse ;  /* 0xfffffffc140a4810 */ /* 0x140fe20007ffe005 */
[----:B--2---:R-:W-:Y:S01]  /*0a10*/  @!P6 FFMA R0, R11, R9, R0 ;  /* 0x000000090b00e223 */ /* 0x004fe20000000000 */
[----:B------:R-:W-:Y:S01]  /*0a20*/  ISETP.GE.AND P6, PT, R25, R8, PT ;  /* 0x000000081900720c */ /* 0x000fe20003fc6270 */
[----:B------:R-:W2:Y:S01]  /*0a30*/  @P2 LDS R11, [R12+-0x14] ;  /* 0xffffec000c0b2984 */ /* 0x000ea20000000800 */
[----:B------:R-:W-:Y:S01]  /*0a40*/  @P5 IADD3 R8, PT, PT, R20, -0x3, R5 ;  /* 0xfffffffd14085810 */ /* 0x000fe20007ffe005 */
[----:B------:R-:W-:-:S04]  /*0a50*/  @P4 IMAD.SHL.U32 R10, R10, 0x4, RZ ;  /* 0x000000040a0a4824 */ /* 0x000fc800078e00ff */
[----:B------:R-:W-:Y:S02]  /*0a60*/  @P5 IMAD.SHL.U32 R8, R8, 0x4, RZ ;  /* 0x0000000408085824 */ /* 0x000fe400078e00ff */
[----:B------:R-:W4:Y:S01]  /*0a70*/  @P1 LDS R9, [R12+-0x18] ;  /* 0xffffe8000c091984 */ /* 0x000f220000000800 */
[----:B------:R-:W5:Y:S01]  /*0a80*/  @P4 LDC R10, c[0x3][R10] ;  /* 0x00c000000a0a4b82 */ /* 0x000f620000000800 */
[C-C-:B------:R-:W-:Y:S02]  /*0a90*/  @P1 IADD3 R21, PT, PT, R20.reuse, -0x7, R5.reuse ;  /* 0xfffffff914151810 */ /* 0x140fe40007ffe005 */
[----:B------:R-:W-:Y:S01]  /*0aa0*/  @P6 IADD3 R19, PT, PT, R20, -0x8, R5 ;  /* 0xfffffff814136810 */ /* 0x000fe20007ffe005 */
[----:B------:R1:W4:Y:S01]  /*0ab0*/  @P6 LDS R17, [R12+-0x1c] ;  /* 0xffffe4000c116984 */ /* 0x0003220000000800 */
[----:B------:R-:W-:-:S03]  /*0ac0*/  @P1 SHF.L.U32 R21, R21, 0x2, RZ ;  /* 0x0000000215151819 */ /* 0x000fc600000006ff */
[----:B------:R-:W0:Y:S01]  /*0ad0*/  @P5 LDC R8, c[0x3][R8] ;  /* 0x00c0000008085b82 */ /* 0x000e220000000800 */
[----:B------:R-:W-:-:S07]  /*0ae0*/  @P6 IMAD.SHL.U32 R19, R19, 0x4, RZ ;  /* 0x0000000413136824 */ /* 0x000fce00078e00ff */
[----:B------:R-:W2:Y:S08]  /*0af0*/  @P2 LDC R5, c[0x3][R22] ;  /* 0x00c0000016052b82 */ /* 0x000eb00000000800 */
[----:B-1----:R-:W4:Y:S01]  /*0b00*/  @P1 LDC R12, c[0x3][R21] ;  /* 0x00c00000150c1b82 */ /* 0x002f220000000800 */
[----:B0-----:R-:W-:-:S07]  /*0b10*/  @P5 FFMA R0, R7, R8, R0 ;  /* 0x0000000807005223 */ /* 0x001fce0000000000 */
[----:B------:R-:W0:Y:S01]  /*0b20*/  @P6 LDC R19, c[0x3][R19] ;  /* 0x00c0000013136b82 */ /* 0x000e220000000800 */
[----:B-----5:R-:W-:-:S04]  /*0b30*/  @P4 FFMA R0, R15, R10, R0 ;  /* 0x0000000a0f004223 */ /* 0x020fc80000000000 */
[----:B---3--:R-:W-:-:S04]  /*0b40*/  @P3 FFMA R0, R13, R18, R0 ;  /* 0x000000120d003223 */ /* 0x008fc80000000000 */
[----:B--2---:R-:W-:Y:S01]  /*0b50*/  @P2 FFMA R0, R11, R5, R0 ;  /* 0x000000050b002223 */ /* 0x004fe20000000000 */
[----:B------:R-:W-:-:S03]  /*0b60*/  ISETP.NE.AND P2, PT, R6, R23, PT ;  /* 0x000000170600720c */ /* 0x000fc60003f45270 */
[----:B----4-:R-:W-:-:S04]  /*0b70*/  @P1 FFMA R0, R9, R12, R0 ;  /* 0x0000000c09001223 */ /* 0x010fc80000000000 */
[----:B0-----:R-:W-:-:S06]  /*0b80*/  @P6 FFMA R0, R17, R19, R0 ;  /* 0x0000001311006223 */ /* 0x001fcc0000000000 */
[----:B------:R-:W-:Y:S05]  /*0b90*/  @P2 BRA `(.L_x_32) ;  /* 0xfffffffc00042947 */ /* 0x000fea000383ffff */
[----:B------:R-:W-:-:S07]  /*0ba0*/  IMAD.MOV.U32 R4, RZ, RZ, R23 ;  /* 0x000000ffff047224 */ /* 0x000fce00078e0017 */
.L_x_31:
[----:B------:R-:W-:-:S13]  /*0bb0*/  ISETP.NE.AND P1, PT, R14, RZ, PT ;  /* 0x000000ff0e00720c */ /* 0x000fda0003f25270 */
[----:B------:R-:W-:Y:S05]  /*0bc0*/  @!P1 BRA `(.L_x_33) ;  /* 0x0000000400389947 */ /* 0x000fea0003800000 */
[----:B------:R-:W-:Y:S01]  /*0bd0*/  ISETP.NE.AND P5, PT, R16, RZ, PT ;  /* 0x000000ff1000720c */ /* 0x000fe20003fa5270 */
[----:B------:R-:W-:-:S12]  /*0be0*/  @!P0 BRA `(.L_x_34) ;  /* 0x00000000008c8947 */ /* 0x000fd80003800000 */
[----:B------:R-:W0:Y:S01]  /*0bf0*/  S2UR UR5, SR_CgaCtaId ;  /* 0x00000000000579c3 */ /* 0x000e220000008800 */
[--C-:B------:R-:W-:Y:S01]  /*0c00*/  IMAD.IADD R5, R25, 0x1, -R4.reuse ;  /* 0x0000000119057824 */ /* 0x100fe200078e0a04 */
[----:B------:R-:W-:Y:S01]  /*0c10*/  UMOV UR4, 0x400 ;  /* 0x0000040000047882 */ /* 0x000fe20000000000 */
[C---:B------:R-:W-:Y:S01]  /*0c20*/  IADD3 R7, PT, PT, R4.reuse, -R25, RZ ;  /* 0x8000001904077210 */ /* 0x040fe20007ffe0ff */
[C---:B------:R-:W-:Y:S02]  /*0c30*/  VIADD R6, R4.reuse, 0x2 ;  /* 0x0000000204067836 */ /* 0x040fe40000000000 */
[----:B------:R-:W-:Y:S01]  /*0c40*/  ISETP.GE.AND P1, PT, R5, RZ, PT ;  /* 0x000000ff0500720c */ /* 0x000fe20003f26270 */
[----:B------:R-:W-:Y:S01]  /*0c50*/  IMAD.IADD R15, R3, 0x1, -R4 ;  /* 0x00000001030f7824 */ /* 0x000fe200078e0a04 */
[----:B------:R-:W-:Y:S02]  /*0c60*/  ISETP.GT.AND P2, PT, R7, -0x1, PT ;  /* 0xffffffff0700780c */ /* 0x000fe40003f44270 */
[----:B------:R-:W-:Y:S01]  /*0c70*/  ISETP.GE.AND P3, PT, R25, R6, PT ;  /* 0x000000061900720c */ /* 0x000fe20003f66270 */
[----:B------:R-:W-:-:S05]  /*0c80*/  VIADD R6, R4, 0x3 ;  /* 0x0000000304067836 */ /* 0x000fca0000000000 */
[----:B------:R-:W-:-:S03]  /*0c90*/  ISETP.GE.AND P4, PT, R25, R6, PT ;  /* 0x000000061900720c */ /* 0x000fc60003f86270 */
[----:B------:R-:W-:Y:S02]  /*0ca0*/  @P1 LOP3.LUT R6, RZ, R4, RZ, 0x33, !PT ;  /* 0x00000004ff061212 */ /* 0x000fe400078e33ff */
[C---:B------:R-:W-:Y:S02]  /*0cb0*/  @!P2 IADD3 R8, PT, PT, R20.reuse, -0x2, R15 ;  /* 0xfffffffe1408a810 */ /* 0x040fe40007ffe00f */
[C---:B------:R-:W-:Y:S01]  /*0cc0*/  @P1 IADD3 R6, PT, PT, R20.reuse, R6, R3 ;  /* 0x0000000614061210 */ /* 0x040fe20007ffe003 */
[----:B0-----:R-:W-:Y:S01]  /*0cd0*/  ULEA UR4, UR5, UR4, 0x18 ;  /* 0x0000000405047291 */ /* 0x001fe2000f8ec0ff */
[--C-:B------:R-:W-:Y:S01]  /*0ce0*/  @P3 IADD3 R10, PT, PT, R20, -0x3, R15.reuse ;  /* 0xfffffffd140a3810 */ /* 0x100fe20007ffe00f */
[----:B------:R-:W-:Y:S01]  /*0cf0*/  @!P2 IMAD.SHL.U32 R8, R8, 0x4, RZ ;  /* 0x000000040808a824 */ /* 0x000fe200078e00ff */
[----:B------:R-:W-:Y:S02]  /*0d00*/  @P1 SHF.L.U32 R6, R6, 0x2, RZ ;  /* 0x0000000206061819 */ /* 0x000fe400000006ff */
[----:B------:R-:W-:Y:S01]  /*0d10*/  @P4 IADD3 R12, PT, PT, R20, -0x4, R15 ;  /* 0xfffffffc140c4810 */ /* 0x000fe20007ffe00f */
[----:B------:R-:W-:Y:S01]  /*0d20*/  @P3 IMAD.SHL.U32 R10, R10, 0x4, RZ ;  /* 0x000000040a0a3824 */ /* 0x000fe200078e00ff */
[----:B------:R-:W-:Y:S01]  /*0d30*/  LEA R13, R5, UR4, 0x2 ;  /* 0x00000004050d7c11 */ /* 0x000fe2000f8e10ff */
[----:B------:R-:W0:Y:S01]  /*0d40*/  @!P2 LDC R8, c[0x3][R8] ;  /* 0x00c000000808ab82 */ /* 0x000e220000000800 */
[----:B------:R-:W-:Y:S01]  /*0d50*/  IADD3 R4, PT, PT, R4, 0x4, RZ ;  /* 0x0000000404047810 */ /* 0x000fe20007ffe0ff */
[----:B------:R-:W-:-:S02]  /*0d60*/  @P4 IMAD.SHL.U32 R12, R12, 0x4, RZ ;  /* 0x000000040c0c4824 */ /* 0x000fc400078e00ff */
[----:B------:R-:W3:Y:S04]  /*0d70*/  @P1 LDS R5, [R13] ;  /* 0x000000000d051984 */ /* 0x000ee80000000800 */
[----:B------:R-:W0:Y:S01]  /*0d80*/  @!P2 LDS R7, [R13+-0x4] ;  /* 0xfffffc000d07a984 */ /* 0x000e220000000800 */
[----:B------:R-:W3:Y:S03]  /*0d90*/  @P1 LDC R6, c[0x3][R6] ;  /* 0x00c0000006061b82 */ /* 0x000ee60000000800 */
[----:B------:R-:W4:Y:S04]  /*0da0*/  @P3 LDS R9, [R13+-0x8] ;  /* 0xfffff8000d093984 */ /* 0x000f280000000800 */
[----:B------:R-:W5:Y:S01]  /*0db0*/  @P4 LDS R11, [R13+-0xc] ;  /* 0xfffff4000d0b4984 */ /* 0x000f620000000800 */
[----:B------:R-:W4:Y:S08]  /*0dc0*/  @P3 LDC R10, c[0x3][R10] ;  /* 0x00c000000a0a3b82 */ /* 0x000f300000000800 */
[----:B------:R-:W5:Y:S01]  /*0dd0*/  @P4 LDC R12, c[0x3][R12] ;  /* 0x00c000000c0c4b82 */ /* 0x000f620000000800 */
[----:B---3--:R-:W-:-:S04]  /*0de0*/  @P1 FFMA R0, R5, R6, R0 ;  /* 0x0000000605001223 */ /* 0x008fc80000000000 */
[----:B0-----:R-:W-:-:S04]  /*0df0*/  @!P2 FFMA R0, R7, R8, R0 ;  /* 0x000000080700a223 */ /* 0x001fc80000000000 */
[----:B----4-:R-:W-:-:S04]  /*0e00*/  @P3 FFMA R0, R9, R10, R0 ;  /* 0x0000000a09003223 */ /* 0x010fc80000000000 */
[----:B-----5:R-:W-:-:S07]  /*0e10*/  @P4 FFMA R0, R11, R12, R0 ;  /* 0x0000000c0b004223 */ /* 0x020fce0000000000 */
.L_x_34:
[----:B------:R-:W-:Y:S04]  /*0e20*/  BSSY.RECONVERGENT B0, `(.L_x_33) ;  /* 0x0000028000007945 */ /* 0x000fe80003800200 */
[----:B------:R-:W-:Y:S05]  /*0e30*/  @!P5 BRA `(.L_x_35) ;  /* 0x000000000098d947 */ /* 0x000fea0003800000 */
[----:B------:R-:W-:Y:S02]  /*0e40*/  ISETP.NE.AND P1, PT, R16, 0x1, PT ;  /* 0x000000011000780c */ /* 0x000fe40003f25270 */
[----:B------:R-:W-:-:S11]  /*0e50*/  LOP3.LUT P2, RZ, R3, 0x1, RZ, 0xc0, !PT ;  /* 0x0000000103ff7812 */ /* 0x000fd6000784c0ff */
[----:B------:R-:W-:Y:S05]  /*0e60*/  @!P1 BRA `(.L_x_36) ;  /* 0x0000000000549947 */ /* 0x000fea0003800000 */
[----:B------:R-:W0:Y:S01]  /*0e70*/  S2UR UR5, SR_CgaCtaId ;  /* 0x00000000000579c3 */ /* 0x000e220000008800 */
[----:B------:R-:W-:Y:S01]  /*0e80*/  IMAD.IADD R5, R25, 0x1, -R4 ;  /* 0x0000000119057824 */ /* 0x000fe200078e0a04 */
[----:B------:R-:W-:Y:S01]  /*0e90*/  UMOV UR4, 0x400 ;  /* 0x0000040000047882 */ /* 0x000fe20000000000 */
[----:B------:R-:W-:-:S03]  /*0ea0*/  IMAD.IADD R6, R4, 0x1, -R25 ;  /* 0x0000000104067824 */ /* 0x000fc600078e0a19 */
[----:B------:R-:W-:Y:S02]  /*0eb0*/  ISETP.GE.AND P1, PT, R5, RZ, PT ;  /* 0x000000ff0500720c */ /* 0x000fe40003f26270 */
[----:B------:R-:W-:-:S11]  /*0ec0*/  ISETP.GT.AND P3, PT, R6, -0x1, PT ;  /* 0xffffffff0600780c */ /* 0x000fd60003f64270 */
[----:B------:R-:W-:Y:S02]  /*0ed0*/  @P1 LOP3.LUT R6, RZ, R4, RZ, 0x33, !PT ;  /* 0x00000004ff061212 */ /* 0x000fe400078e33ff */
[C-C-:B------:R-:W-:Y:S01]  /*0ee0*/  @!P3 IADD3 R7, PT, PT, -R4.reuse, -0x2, R3.reuse ;  /* 0xfffffffe0407b810 */ /* 0x140fe20007ffe103 */
[----:B------:R-:W-:Y:S01]  /*0ef0*/  VIADD R4, R4, 0x2 ;  /* 0x0000000204047836 */ /* 0x000fe20000000000 */
[C---:B------:R-:W-:Y:S01]  /*0f00*/  @P1 IADD3 R10, PT, PT, R20.reuse, R6, R3 ;  /* 0x00000006140a1210 */ /* 0x040fe20007ffe003 */
[----:B0-----:R-:W-:Y:S02]  /*0f10*/  ULEA UR4, UR5, UR4, 0x18 ;  /* 0x0000000405047291 */ /* 0x001fe4000f8ec0ff */
[----:B------:R-:W-:Y:S01]  /*0f20*/  @!P3 IMAD.IADD R6, R20, 0x1, R7 ;  /* 0x000000011406b824 */ /* 0x000fe200078e0207 */
[----:B------:R-:W-:-:S03]  /*0f30*/  @P1 SHF.L.U32 R10, R10, 0x2, RZ ;  /* 0x000000020a0a1819 */ /* 0x000fc600000006ff */
[----:B------:R-:W-:Y:S01]  /*0f40*/  LEA R8, R5, UR4, 0x2 ;  /* 0x0000000405087c11 */ /* 0x000fe2000f8e10ff */
[----:B------:R-:W-:Y:S01]  /*0f50*/  @!P3 IMAD.SHL.U32 R6, R6, 0x4, RZ ;  /* 0x000000040606b824 */ /* 0x000fe200078e00ff */
[----:B------:R-:W0:Y:S03]  /*0f60*/  @P1 LDC R7, c[0x3][R10] ;  /* 0x00c000000a071b82 */ /* 0x000e260000000800 */
[----:B------:R-:W0:Y:S04]  /*0f70*/  @P1 LDS R5, [R8] ;  /* 0x0000000008051984 */ /* 0x000e280000000800 */
[----:B------:R-:W3:Y:S01]  /*0f80*/  @!P3 LDS R9, [R8+-0x4] ;  /* 0xfffffc000809b984 */ /* 0x000ee20000000800 */
[----:B------:R-:W3:Y:S01]  /*0f90*/  @!P3 LDC R6, c[0x3][R6] ;  /* 0x00c000000606bb82 */ /* 0x000ee20000000800 */
[----:B0-----:R-:W-:-:S04]  /*0fa0*/  @P1 FFMA R0, R7, R5, R0 ;  /* 0x0000000507001223 */ /* 0x001fc80000000000 */
[----:B---3--:R-:W-:-:S07]  /*0fb0*/  @!P3 FFMA R0, R9, R6, R0 ;  /* 0x000000060900b223 */ /* 0x008fce0000000000 */
.L_x_36:
[----:B------:R-:W-:Y:S05]  /*0fc0*/  @!P2 BRA `(.L_x_35) ;  /* 0x000000000034a947 */ /* 0x000fea0003800000 */
[----:B------:R-:W-:-:S05]  /*0fd0*/  IMAD.IADD R5, R25, 0x1, -R4 ;  /* 0x0000000119057824 */ /* 0x000fca00078e0a04 */
[----:B------:R-:W-:-:S13]  /*0fe0*/  ISETP.GE.AND P1, PT, R5, RZ, PT ;  /* 0x000000ff0500720c */ /* 0x000fda0003f26270 */
[----:B------:R-:W-:Y:S05]  /*0ff0*/  @!P1 BRA `(.L_x_35) ;  /* 0x0000000000289947 */ /* 0x000fea0003800000 */
[----:B------:R-:W0:Y:S01]  /*1000*/  S2UR UR5, SR_CgaCtaId ;  /* 0x00000000000579c3 */ /* 0x000e220000008800 */
[----:B------:R-:W-:Y:S01]  /*1010*/  LOP3.LUT R4, RZ, R4, RZ, 0x33, !PT ;  /* 0x00000004ff047212 */ /* 0x000fe200078e33ff */
[----:B------:R-:W-:-:S03]  /*1020*/  UMOV UR4, 0x400 ;  /* 0x0000040000047882 */ /* 0x000fc60000000000 */
[----:B------:R-:W-:-:S04]  /*1030*/  IADD3 R4, PT, PT, R20, R4, R3 ;  /* 0x0000000414047210 */ /* 0x000fc80007ffe003 */
[----:B------:R-:W-:-:S06]  /*1040*/  SHF.L.U32 R4, R4, 0x2, RZ ;  /* 0x0000000204047819 */ /* 0x000fcc00000006ff */
[----:B------:R-:W3:Y:S01]  /*1050*/  LDC R4, c[0x3][R4] ;  /* 0x00c0000004047b82 */ /* 0x000ee20000000800 */
[----:B0-----:R-:W-:-:S06]  /*1060*/  ULEA UR4, UR5, UR4, 0x18 ;  /* 0x0000000405047291 */ /* 0x001fcc000f8ec0ff */
[----:B------:R-:W-:-:S06]  /*1070*/  LEA R3, R5, UR4, 0x2 ;  /* 0x0000000405037c11 */ /* 0x000fcc000f8e10ff */
[----:B------:R-:W3:Y:S02]  /*1080*/  LDS R3, [R3] ;  /* 0x0000000003037984 */ /* 0x000ee40000000800 */
[----:B---3--:R-:W-:-:S07]  /*1090*/  FFMA R0, R3, R4, R0 ;  /* 0x0000000403007223 */ /* 0x008fce0000000000 */
.L_x_35:
[----:B-12---:R-:W-:Y:S05]  /*10a0*/  BSYNC.RECONVERGENT B0 ;  /* 0x0000000000007941 */ /* 0x006fea0003800200 */
.L_x_33:
[----:B------:R-:W0:Y:S01]  /*10b0*/  LDC.64 R4, c[0x0][0x390] ;  /* 0x0000e400ff047b82 */ /* 0x000e220000000a00 */
[----:B------:R-:W3:Y:S01]  /*10c0*/  LDCU UR4, c[0x0][0x3a0] ;  /* 0x00007400ff0477ac */ /* 0x000ee20008000800 */
[----:B------:R-:W-:Y:S02]  /*10d0*/  IMAD.IADD R3, R2, 0x1, R25 ;  /* 0x0000000102037824 */ /* 0x000fe400078e0219 */
[----:B-1----:R-:W-:-:S05]  /*10e0*/  VIADD R25, R25, UR8 ;  /* 0x0000000819197c36 */ /* 0x002fca0008000000 */
[----:B---3--:R-:W-:Y:S01]  /*10f0*/  ISETP.GE.AND P1, PT, R25, UR4, PT ;  /* 0x0000000419007c0c */ /* 0x008fe2000bf26270 */
[----:B0-----:R-:W-:-:S05]  /*1100*/  IMAD.WIDE R4, R3, 0x4, R4 ;  /* 0x0000000403047825 */ /* 0x001fca00078e0204 */
[----:B------:R3:W-:Y:S07]  /*1110*/  STG.E desc[UR6][R4.64], R0 ;  /* 0x0000000004007986 */ /* 0x0007ee000c101906 */
[----:B------:R-:W-:Y:S05]  /*1120*/  @!P1 BRA `(.L_x_37) ;  /* 0xfffffff400749947 */ /* 0x000fea000383ffff */
[----:B--2---:R-:W-:Y:S05]  /*1130*/  EXIT ;  /* 0x000000000000794d */ /* 0x004fea0003800000 */
.L_x_38:
        /* <DEDUP_REMOVED lines=12> */
.L_x_77:


//--------------------- .text._Z12conv_1d_cmemPKfS0_Pfiiii --------------------------
	.section	.text._Z12conv_1d_cmemPKfS0_Pfiiii,"ax",@progbits
	.align	128
        .global         _Z12conv_1d_cmemPKfS0_Pfiiii
        .type           _Z12conv_1d_cmemPKfS0_Pfiiii,@function
        .size           _Z12conv_1d_cmemPKfS0_Pfiiii,(.L_x_78 - _Z12conv_1d_cmemPKfS0_Pfiiii)
        .other          _Z12conv_1d_cmemPKfS0_Pfiiii,@"STO_CUDA_ENTRY STV_DEFAULT"
_Z12conv_1d_cmemPKfS0_Pfiiii:
.text._Z12conv_1d_cmemPKfS0_Pfiiii:
[----:B------:R-:W-:Y:S01]  /*0000*/  LDC R1, c[0x0][0x37c] ;  /* 0x0000df00ff017b82 */ /* 0x000fe20000000800 */
[----:B------:R-:W0:Y:S07]  /*0010*/  S2R R3, SR_TID.X ;  /* 0x0000000000037919 */ /* 0x000e2e0000002100 */
[----:B------:R-:W0:Y:S01]  /*0020*/  LDC.64 R6, c[0x0][0x3a0] ;  /* 0x0000e800ff067b82 */ /* 0x000e220000000a00 */
[----:B------:R-:W1:Y:S01]  /*0030*/  LDCU UR5, c[0x0][0x374] ;  /* 0x00006e80ff0577ac */ /* 0x000e620008000800 */
[----:B------:R-:W-:Y:S01]  /*0040*/  BSSY.RECONVERGENT B0, `(.L_x_39) ;  /* 0x000001b000007945 */ /* 0x000fe20003800200 */
[----:B------:R-:W2:Y:S05]  /*0050*/  LDCU.64 UR12, c[0x0][0x358] ;  /* 0x00006b00ff0c77ac */ /* 0x000eaa0008000a00 */
[----:B------:R-:W-:Y:S01]  /*0060*/  S2UR UR4, SR_CTAID.X ;  /* 0x00000000000479c3 */ /* 0x000fe20000002500 */
[----:B------:R-:W3:Y:S07]  /*0070*/  LDCU.64 UR8, c[0x0][0x380] ;  /* 0x00007000ff0877ac */ /* 0x000eee0008000a00 */
[----:B------:R-:W1:Y:S01]  /*0080*/  S2UR UR6, SR_CTAID.Y ;  /* 0x00000000000679c3 */ /* 0x000e620000002600 */
[----:B0-----:R-:W-:-:S02]  /*0090*/  ISETP.GE.AND P0, PT, R3, R6, PT ;  /* 0x000000060300720c */ /* 0x001fc40003f06270 */
[----:B------:R-:W-:Y:S01]  /*00a0*/  ISETP.GE.AND P1, PT, R3, R6, PT ;  /* 0x000000060300720c */ /* 0x000fe20003f26270 */
[----:B-1----:R-:W-:Y:S02]  /*00b0*/  UIMAD UR4, UR4, UR5, UR6 ;  /* 0x00000005040472a4 */ /* 0x002fe4000f8e0206 */
[----:B------:R-:W-:-:S04]  /*00c0*/  IMAD R2, R7, UR6, RZ ;  /* 0x0000000607027c24 */ /* 0x000fc8000f8e02ff */
[----:B------:R-:W-:-:S04]  /*00d0*/  IMAD R0, R6, UR4, RZ ;  /* 0x0000000406007c24 */ /* 0x000fc8000f8e02ff */
[----:B--23--:R-:W-:Y:S05]  /*00e0*/  @P0 BRA `(.L_x_40) ;  /* 0x0000000000400947 */ /* 0x00cfea0003800000 */
[----:B------:R-:W0:Y:S01]  /*00f0*/  S2R R5, SR_CgaCtaId ;  /* 0x0000000000057919 */ /* 0x000e220000008800 */
[----:B------:R-:W1:Y:S01]  /*0100*/  LDC R10, c[0x0][0x360] ;  /* 0x0000d800ff0a7b82 */ /* 0x000e620000000800 */
[----:B------:R-:W-:Y:S01]  /*0110*/  MOV R4, 0x400 ;  /* 0x0000040000047802 */ /* 0x000fe20000000f00 */
[----:B------:R-:W-:-:S03]  /*0120*/  IMAD.MOV.U32 R9, RZ, RZ, R3 ;  /* 0x000000ffff097224 */ /* 0x000fc600078e0003 */
[----:B0-----:R-:W-:-:S07]  /*0130*/  LEA R8, R5, R4, 0x18 ;  /* 0x0000000405087211 */ /* 0x001fce00078ec0ff */
.L_x_41:
[----:B------:R-:W-:Y:S02]  /*0140*/  SHF.R.S32.HI R5, RZ, 0x1f, R9 ;  /* 0x0000001fff057819 */ /* 0x000fe40000011409 */
[----:B0-----:R-:W-:-:S04]  /*0150*/  IADD3 R11, P0, PT, R0, R9, RZ ;  /* 0x00000009000b7210 */ /* 0x001fc80007f1e0ff */
[----:B------:R-:W-:Y:S02]  /*0160*/  LEA.HI.X.SX32 R12, R0, R5, 0x1, P0 ;  /* 0x00000005000c7211 */ /* 0x000fe400000f0eff */
[----:B------:R-:W-:-:S04]  /*0170*/  LEA R4, P0, R11, UR8, 0x2 ;  /* 0x000000080b047c11 */ /* 0x000fc8000f8010ff */
[----:B------:R-:W-:-:S05]  /*0180*/  LEA.HI.X R5, R11, UR9, R12, 0x2, P0 ;  /* 0x000000090b057c11 */ /* 0x000fca00080f140c */
[----:B------:R-:W2:Y:S01]  /*0190*/  LDG.E.CONSTANT R4, desc[UR12][R4.64] ;  /* 0x0000000c04047981 */ /* 0x000ea2000c1e9900 */
[----:B------:R-:W-:Y:S02]  /*01a0*/  IMAD R11, R9, 0x4, R8 ;  /* 0x00000004090b7824 */ /* 0x000fe400078e0208 */
[----:B-1----:R-:W-:-:S05]  /*01b0*/  IMAD.IADD R9, R10, 0x1, R9 ;  /* 0x000000010a097824 */ /* 0x002fca00078e0209 */
[----:B------:R-:W-:Y:S01]  /*01c0*/  ISETP.GE.AND P0, PT, R9, R6, PT ;  /* 0x000000060900720c */ /* 0x000fe20003f06270 */
[----:B--2---:R0:W-:-:S12]  /*01d0*/  STS [R11], R4 ;  /* 0x000000040b007388 */ /* 0x0041d80000000800 */
[----:B------:R-:W-:Y:S05]  /*01e0*/  @!P0 BRA `(.L_x_41) ;  /* 0xfffffffc00d48947 */ /* 0x000fea000383ffff */
.L_x_40:
[----:B------:R-:W-:Y:S05]  /*01f0*/  BSYNC.RECONVERGENT B0 ;  /* 0x0000000000007941 */ /* 0x000fea0003800200 */
.L_x_39:
[----:B------:R-:W-:Y:S06]  /*0200*/  BAR.SYNC.DEFER_BLOCKING 0x0 ;  /* 0x0000000000007b1d */ /* 0x000fec0000010000 */
[----:B------:R-:W-:Y:S05]  /*0210*/  @P1 EXIT ;  /* 0x000000000000194d */ /* 0x000fea0003800000 */
[----:B------:R-:W-:Y:S01]  /*0220*/  ISETP.GT.AND P0, PT, R7, RZ, PT ;  /* 0x000000ff0700720c */ /* 0x000fe20003f04270 */
[----:B------:R-:W1:-:S12]  /*0230*/  LDCU UR14, c[0x0][0x360] ;  /* 0x00006c00ff0e77ac */ /* 0x000e580008000800 */
[----:B------:R-:W-:Y:S05]  /*0240*/  @P0 BRA `(.L_x_42) ;  /* 0x0000000000200947 */ /* 0x000fea0003800000 */
[----:B------:R-:W2:Y:S02]  /*0250*/  LDC.64 R8, c[0x0][0x390] ;  /* 0x0000e400ff087b82 */ /* 0x000ea40000000a00 */
.L_x_43:
[----:B---3--:R-:W-:Y:S01]  /*0260*/  IADD3 R5, PT, PT, R0, R3, RZ ;  /* 0x0000000300057210 */ /* 0x008fe20007ffe0ff */
[----:B-1----:R-:W-:-:S04]  /*0270*/  VIADD R3, R3, UR14 ;  /* 0x0000000e03037c36 */ /* 0x002fc80008000000 */
[----:B0-2---:R-:W-:Y:S01]  /*0280*/  IMAD.WIDE R4, R5, 0x4, R8 ;  /* 0x0000000405047825 */ /* 0x005fe200078e0208 */
[----:B------:R-:W-:-:S04]  /*0290*/  ISETP.GE.AND P0, PT, R3, R6, PT ;  /* 0x000000060300720c */ /* 0x000fc80003f06270 */
[----:B------:R3:W-:Y:S09]  /*02a0*/  STG.E desc[UR12][R4.64], RZ ;  /* 0x000000ff04007986 */ /* 0x0007f2000c10190c */
[----:B------:R-:W-:Y:S05]  /*02b0*/  @!P0 BRA `(.L_x_43) ;  /* 0xfffffffc00e88947 */ /* 0x000fea000383ffff */
[----:B------:R-:W-:Y:S05]  /*02c0*/  EXIT ;  /* 0x000000000000794d */ /* 0x000fea0003800000 */
.L_x_42:
[C---:B------:R-:W-:Y:S01]  /*02d0*/  LOP3.LUT R16, R7.reuse, 0x7, RZ, 0xc0, !PT ;  /* 0x0000000707107812 */ /* 0x040fe200078ec0ff */
[C---:B------:R-:W-:Y:S01]  /*02e0*/  VIADD R5, R7.reuse, 0xfffffffa ;  /* 0xfffffffa07057836 */ /* 0x040fe20000000000 */
[C---:B------:R-:W-:Y:S02]  /*02f0*/  LOP3.LUT R18, R7.reuse, 0x3, RZ, 0xc0, !PT ;  /* 0x0000000307127812 */ /* 0x040fe400078ec0ff */
[C---:B0-----:R-:W-:Y:S01]  /*0300*/  LOP3.LUT R4, R7.reuse, 0x7ffffff8, RZ, 0xc0, !PT ;  /* 0x7ffffff807047812 */ /* 0x041fe200078ec0ff */
[----:B------:R-:W-:-:S07]  /*0310*/  VIADD R7, R7, 0xfffffffb ;  /* 0xfffffffb07077836 */ /* 0x000fce0000000000 */
.L_x_50:
[----:B0-----:R-:W0:Y:S01]  /*0320*/  LDCU UR4, c[0x0][0x3a4] ;  /* 0x00007480ff0477ac */ /* 0x001e220008000800 */
[----:B------:R-:W-:Y:S02]  /*0330*/  HFMA2 R6, -RZ, RZ, 0, 0 ;  /* 0x00000000ff067431 */ /* 0x000fe400000001ff */
[----:B------:R-:W-:Y:S01]  /*0340*/  IMAD.MOV.U32 R8, RZ, RZ, RZ ;  /* 0x000000ffff087224 */ /* 0x000fe200078e00ff */
[----:B0-----:R-:W-:-:S09]  /*0350*/  UISETP.GE.U32.AND UP0, UPT, UR4, 0x8, UPT ;  /* 0x000000080400788c */ /* 0x001fd2000bf06070 */
[----:B------:R-:W-:Y:S05]  /*0360*/  BRA.U !UP0, `(.L_x_44) ;  /* 0x0000000508607547 */ /* 0x000fea000b800000 */
[----:B------:R-:W0:Y:S01]  /*0370*/  S2UR UR6, SR_CgaCtaId ;  /* 0x00000000000679c3 */ /* 0x000e220000008800 */
[----:B------:R-:W-:Y:S01]  /*0380*/  UMOV UR5, 0x400 ;  /* 0x0000040000057882 */ /* 0x000fe20000000000 */
[----:B------:R-:W-:Y:S01]  /*0390*/  UIADD3 UR7, UPT, UPT, UR4, -0x8, URZ ;  /* 0xfffffff804077890 */ /* 0x000fe2000fffe0ff */
[----:B------:R-:W-:Y:S01]  /*03a0*/  IMAD.MOV.U32 R6, RZ, RZ, RZ ;  /* 0x000000ffff067224 */ /* 0x000fe200078e00ff */
[----:B------:R-:W-:Y:S01]  /*03b0*/  UIADD3 UR8, UPT, UPT, UR4, -0x7, URZ ;  /* 0xfffffff904087890 */ /* 0x000fe2000fffe0ff */
[----:B------:R-:W-:Y:S01]  /*03c0*/  IMAD.MOV.U32 R10, RZ, RZ, RZ ;  /* 0x000000ffff0a7224 */ /* 0x000fe200078e00ff */
[----:B------:R-:W-:Y:S01]  /*03d0*/  UIADD3 UR9, UPT, UPT, UR4, -0x2, URZ ;  /* 0xfffffffe04097890 */ /* 0x000fe2000fffe0ff */
[----:B------:R-:W-:Y:S01]  /*03e0*/  MOV R19, R7 ;  /* 0x0000000700137202 */ /* 0x000fe20000000f00 */
[----:B------:R-:W-:Y:S01]  /*03f0*/  UIADD3 UR10, UPT, UPT, UR4, -0x4, URZ ;  /* 0xfffffffc040a7890 */ /* 0x000fe2000fffe0ff */
[----:B------:R-:W-:Y:S01]  /*0400*/  IMAD.MOV.U32 R11, RZ, RZ, R5 ;  /* 0x000000ffff0b7224 */ /* 0x000fe200078e0005 */
[----:B------:R-:W-:Y:S01]  /*0410*/  UIADD3 UR11, UPT, UPT, UR4, -0x3, URZ ;  /* 0xfffffffd040b7890 */ /* 0x000fe2000fffe0ff */
[----:B------:R-:W-:Y:S01]  /*0420*/  IMAD.U32 R15, RZ, RZ, UR7 ;  /* 0x00000007ff0f7e24 */ /* 0x000fe2000f8e00ff */
[----:B------:R-:W-:Y:S01]  /*0430*/  UIADD3 UR4, UPT, UPT, UR4, -0x1, URZ ;  /* 0xffffffff04047890 */ /* 0x000fe2000fffe0ff */
[----:B------:R-:W-:Y:S01]  /*0440*/  IMAD.U32 R13, RZ, RZ, UR8 ;  /* 0x00000008ff0d7e24 */ /* 0x000fe2000f8e00ff */
[----:B------:R-:W-:Y:S01]  /*0450*/  MOV R23, UR9 ;  /* 0x0000000900177c02 */ /* 0x000fe20008000f00 */
[----:B------:R-:W-:-:S02]  /*0460*/  IMAD.U32 R21, RZ, RZ, UR10 ;  /* 0x0000000aff157e24 */ /* 0x000fc4000f8e00ff */
[----:B------:R-:W-:Y:S02]  /*0470*/  IMAD.U32 R17, RZ, RZ, UR11 ;  /* 0x0000000bff117e24 */ /* 0x000fe4000f8e00ff */
[----:B------:R-:W-:Y:S01]  /*0480*/  IMAD.U32 R9, RZ, RZ, UR4 ;  /* 0x00000004ff097e24 */ /* 0x000fe2000f8e00ff */
[----:B0-----:R-:W-:-:S06]  /*0490*/  ULEA UR5, UR6, UR5, 0x18 ;  /* 0x0000000506057291 */ /* 0x001fcc000f8ec0ff */
[----:B------:R-:W-:-:S04]  /*04a0*/  LEA R8, R3, UR5, 0x2 ;  /* 0x0000000503087c11 */ /* 0x000fc8000f8e10ff */
[----:B------:R-:W-:-:S07]  /*04b0*/  IADD3 R8, PT, PT, R8, -0xc, RZ ;  /* 0xfffffff408087810 */ /* 0x000fce0007ffe0ff */
.L_x_45:
[CC--:B------:R-:W-:Y:S01]  /*04c0*/  ISETP.GE.AND P3, PT, R3.reuse, R10.reuse, PT ;  /* 0x0000000a0300720c */ /* 0x0c0fe20003f66270 */
[C---:B------:R-:W-:Y:S01]  /*04d0*/  VIADD R22, R10.reuse, 0x2 ;  /* 0x000000020a167836 */ /* 0x040fe20000000000 */
[----:B------:R-:W-:Y:S01]  /*04e0*/  ISETP.GT.AND P4, PT, R3, R10, PT ;  /* 0x0000000a0300720c */ /* 0x000fe20003f84270 */
[----:B------:R-:W-:-:S03]  /*04f0*/  VIADD R24, R10, 0x3 ;  /* 0x000000030a187836 */ /* 0x000fc60000000000 */
[C---:B------:R-:W-:Y:S01]  /*0500*/  ISETP.GE.AND P0, PT, R3.reuse, R22, PT ;  /* 0x000000160300720c */ /* 0x040fe20003f06270 */
[----:B------:R-:W-:Y:S01]  /*0510*/  VIADD R22, R10, 0x4 ;  /* 0x000000040a167836 */ /* 0x000fe20000000000 */
[----:B------:R-:W-:-:S04]  /*0520*/  ISETP.GE.AND P2, PT, R3, R24, PT ;  /* 0x000000180300720c */ /* 0x000fc80003f46270 */
[----:B------:R-:W-:Y:S01]  /*0530*/  ISETP.GE.AND P1, PT, R3, R22, PT ;  /* 0x000000160300720c */ /* 0x000fe20003f26270 */
[----:B------:R-:W0:Y:S01]  /*0540*/  @P3 LDS R27, [R8+0xc] ;  /* 0x00000c00081b3984 */ /* 0x000e220000000800 */
[C---:B------:R-:W-:Y:S02]  /*0550*/  @P3 IMAD.IADD R20, R2.reuse, 0x1, R9 ;  /* 0x0000000102143824 */ /* 0x040fe400078e0209 */
[----:B------:R-:W-:Y:S01]  /*0560*/  @P4 IMAD.IADD R12, R2, 0x1, R23 ;  /* 0x00000001020c4824 */ /* 0x000fe200078e0217 */
[----:B------:R-:W2:Y:S01]  /*0570*/  @P4 LDS R14, [R8+0x8] ;  /* 0x00000800080e4984 */ /* 0x000ea20000000800 */
[----:B------:R-:W-:Y:S02]  /*0580*/  @P3 IMAD.SHL.U32 R20, R20, 0x4, RZ ;  /* 0x0000000414143824 */ /* 0x000fe400078e00ff */
[----:B------:R-:W-:Y:S01]  /*0590*/  VIADD R22, R10, 0x5 ;  /* 0x000000050a167836 */ /* 0x000fe20000000000 */
[----:B------:R-:W-:Y:S01]  /*05a0*/  @P4 SHF.L.U32 R12, R12, 0x2, RZ ;  /* 0x000000020c0c4819 */ /* 0x000fe200000006ff */
[----:B------:R-:W3:Y:S01]  /*05b0*/  @P0 LDS R29, [R8+0x4] ;  /* 0x00000400081d0984 */ /* 0x000ee20000000800 */
[----:B------:R-:W-:Y:S01]  /*05c0*/  VIADD R9, R9, 0xfffffff8 ;  /* 0xfffffff809097836 */ /* 0x000fe20000000000 */
[----:B------:R-:W0:Y:S01]  /*05d0*/  @P3 LDC R20, c[0x3][R20] ;  /* 0x00c0000014143b82 */ /* 0x000e220000000800 */
[----:B------:R-:W-:Y:S01]  /*05e0*/  VIADD R23, R23, 0xfffffff8 ;  /* 0xfffffff817177836 */ /* 0x000fe20000000000 */
[----:B------:R-:W4:Y:S06]  /*05f0*/  @P2 LDS R25, [R8] ;  /* 0x0000000008192984 */ /* 0x000f2c0000000800 */
[----:B------:R-:W2:Y:S01]  /*0600*/  @P4 LDC R12, c[0x3][R12] ;  /* 0x00c000000c0c4b82 */ /* 0x000ea20000000800 */
[----:B0-----:R-:W-:Y:S01]  /*0610*/  @P3 FFMA R6, R27, R20, R6 ;  /* 0x000000141b063223 */ /* 0x001fe20000000006 */
[----:B------:R-:W-:Y:S01]  /*0620*/  @P0 IADD3 R20, PT, PT, R2, R17, RZ ;  /* 0x0000001102140210 */ /* 0x000fe20007ffe0ff */
[----:B------:R-:W0:Y:S01]  /*0630*/  @P1 LDS R27, [R8+-0x4] ;  /* 0xfffffc00081b1984 */ /* 0x000e220000000800 */
[----:B------:R-:W-:Y:S01]  /*0640*/  ISETP.GE.AND P3, PT, R3, R22, PT ;  /* 0x000000160300720c */ /* 0x000fe20003f66270 */
[----:B--2---:R-:W-:Y:S01]  /*0650*/  @P4 FFMA R6, R14, R12, R6 ;  /* 0x0000000c0e064223 */ /* 0x004fe20000000006 */
[----:B------:R-:W-:Y:S01]  /*0660*/  @P2 IMAD.IADD R14, R2, 0x1, R21 ;  /* 0x00000001020e2824 */ /* 0x000fe200078e0215 */
[----:B------:R-:W-:Y:S01]  /*0670*/  IADD3 R17, PT, PT, R17, -0x8, RZ ;  /* 0xfffffff811117810 */ /* 0x000fe20007ffe0ff */
[----:B------:R-:W-:-:S02]  /*0680*/  @P0 IMAD.SHL.U32 R20, R20, 0x4, RZ ;  /* 0x0000000414140824 */ /* 0x000fc400078e00ff */
[----:B------:R-:W-:Y:S01]  /*0690*/  @P1 IMAD.IADD R12, R2, 0x1, R19 ;  /* 0x00000001020c1824 */ /* 0x000fe200078e0213 */
[----:B------:R-:W-:Y:S01]  /*06a0*/  @P2 SHF.L.U32 R14, R14, 0x2, RZ ;  /* 0x000000020e0e2819 */ /* 0x000fe200000006ff */
[----:B------:R-:W-:Y:S02]  /*06b0*/  VIADD R22, R10, 0x6 ;  /* 0x000000060a167836 */ /* 0x000fe40000000000 */
[----:B------:R-:W3:Y:S01]  /*06c0*/  @P0 LDC R20, c[0x3][R20] ;  /* 0x00c0000014140b82 */ /* 0x000ee20000000800 */
[----:B------:R-:W-:Y:S02]  /*06d0*/  @P1 IMAD.SHL.U32 R12, R12, 0x4, RZ ;  /* 0x000000040c0c1824 */ /* 0x000fe400078e00ff */
[----:B------:R-:W-:Y:S01]  /*06e0*/  ISETP.GE.AND P4, PT, R3, R22, PT ;  /* 0x000000160300720c */ /* 0x000fe20003f86270 */
[----:B------:R-:W-:Y:S01]  /*06f0*/  VIADD R21, R21, 0xfffffff8 ;  /* 0xfffffff815157836 */ /* 0x000fe20000000000 */
[C---:B------:R-:W-:Y:S01]  /*0700*/  IADD3 R22, PT, PT, R10.reuse, 0x7, RZ ;  /* 0x000000070a167810 */ /* 0x040fe20007ffe0ff */
[----:B------:R-:W-:Y:S01]  /*0710*/  VIADD R19, R19, 0xfffffff8 ;  /* 0xfffffff813137836 */ /* 0x000fe20000000000 */
[----:B------:R-:W-:Y:S01]  /*0720*/  IADD3 R10, PT, PT, R10, 0x8, RZ ;  /* 0x000000080a0a7810 */ /* 0x000fe20007ffe0ff */
[----:B------:R-:W4:Y:S01]  /*0730*/  @P2 LDC R14, c[0x3][R14] ;  /* 0x00c000000e0e2b82 */ /* 0x000f220000000800 */
[----:B------:R-:W-:-:S07]  /*0740*/  ISETP.GE.AND P5, PT, R3, R22, PT ;  /* 0x000000160300720c */ /* 0x000fce0003fa6270 */
[----:B------:R-:W0:Y:S01]  /*0750*/  @P1 LDC R12, c[0x3][R12] ;  /* 0x00c000000c0c1b82 */ /* 0x000e220000000800 */
[----:B---3--:R-:W-:-:S05]  /*0760*/  @P0 FFMA R6, R29, R20, R6 ;  /* 0x000000141d060223 */ /* 0x008fca0000000006 */
[----:B------:R-:W-:Y:S01]  /*0770*/  @P5 IMAD.IADD R20, R2, 0x1, R15 ;  /* 0x0000000102145824 */ /* 0x000fe200078e020f */
[----:B------:R-:W2:Y:S01]  /*0780*/  @P3 LDS R29, [R8+-0x8] ;  /* 0xfffff800081d3984 */ /* 0x000ea20000000800 */
[----:B------:R-:W-:Y:S01]  /*0790*/  ISETP.NE.AND P0, PT, R10, R4, PT ;  /* 0x000000040a00720c */ /* 0x000fe20003f05270 */
[----:B------:R-:W-:Y:S02]  /*07a0*/  VIADD R15, R15, 0xfffffff8 ;  /* 0xfffffff80f0f7836 */ /* 0x000fe40000000000 */
[----:B------:R-:W-:Y:S02]  /*07b0*/  @P5 IMAD.SHL.U32 R20, R20, 0x4, RZ ;  /* 0x0000000414145824 */ /* 0x000fe400078e00ff */
[----:B----4-:R-:W-:Y:S01]  /*07c0*/  @P2 FFMA R6, R25, R14, R6 ;  /* 0x0000000e19062223 */ /* 0x010fe20000000006 */
[----:B------:R-:W-:Y:S01]  /*07d0*/  @P4 IMAD.IADD R14, R2, 0x1, R13 ;  /* 0x00000001020e4824 */ /* 0x000fe200078e020d */
[----:B------:R-:W3:Y:S01]  /*07e0*/  @P4 LDS R25, [R8+-0xc] ;  /* 0xfffff40008194984 */ /* 0x000ee20000000800 */
[----:B------:R-:W-:Y:S01]  /*07f0*/  VIADD R13, R13, 0xfffffff8 ;  /* 0xfffffff80d0d7836 */ /* 0x000fe20000000000 */
[----:B------:R-:W4:Y:S02]  /*0800*/  @P5 LDC R20, c[0x3][R20] ;  /* 0x00c0000014145b82 */ /* 0x000f240000000800 */
[----:B------:R-:W-:Y:S01]  /*0810*/  @P4 SHF.L.U32 R14, R14, 0x2, RZ ;  /* 0x000000020e0e4819 */ /* 0x000fe200000006ff */
[----:B0-----:R-:W-:Y:S01]  /*0820*/  @P1 FFMA R6, R27, R12, R6 ;  /* 0x0000000c1b061223 */ /* 0x001fe20000000006 */
[----:B------:R-:W-:Y:S01]  /*0830*/  @P3 IMAD.IADD R12, R2, 0x1, R11 ;  /* 0x00000001020c3824 */ /* 0x000fe200078e020b */
[----:B------:R0:W4:Y:S01]  /*0840*/  @P5 LDS R27, [R8+-0x10] ;  /* 0xfffff000081b5984 */ /* 0x0001220000000800 */
[----:B------:R-:W-:-:S02]  /*0850*/  IADD3 R11, PT, PT, R11, -0x8, RZ ;  /* 0xfffffff80b0b7810 */ /* 0x000fc40007ffe0ff */
[----:B------:R-:W3:Y:S01]  /*0860*/  @P4 LDC R14, c[0x3][R14] ;  /* 0x00c000000e0e4b82 */ /* 0x000ee20000000800 */
[----:B------:R-:W-:Y:S01]  /*0870*/  @P3 IMAD.SHL.U32 R12, R12, 0x4, RZ ;  /* 0x000000040c0c3824 */ /* 0x000fe200078e00ff */
[----:B0-----:R-:W-:-:S06]  /*0880*/  IADD3 R8, PT, PT, R8, -0x20, RZ ;  /* 0xffffffe008087810 */ /* 0x001fcc0007ffe0ff */
[----:B------:R-:W2:Y:S02]  /*0890*/  @P3 LDC R12, c[0x3][R12] ;  /* 0x00c000000c0c3b82 */ /* 0x000ea40000000800 */
[----:B--2---:R-:W-:-:S04]  /*08a0*/  @P3 FFMA R6, R29, R12, R6 ;  /* 0x0000000c1d063223 */ /* 0x004fc80000000006 */
[----:B---3--:R-:W-:-:S04]  /*08b0*/  @P4 FFMA R6, R25, R14, R6 ;  /* 0x0000000e19064223 */ /* 0x008fc80000000006 */
[----:B----4-:R-:W-:Y:S01]  /*08c0*/  @P5 FFMA R6, R27, R20, R6 ;  /* 0x000000141b065223 */ /* 0x010fe20000000006 */
[----:B------:R-:W-:Y:S06]  /*08d0*/  @P0 BRA `(.L_x_45) ;  /* 0xfffffff800f80947 */ /* 0x000fec000383ffff */
[----:B------:R-:W-:-:S07]  /*08e0*/  IMAD.MOV.U32 R8, RZ, RZ, R4 ;  /* 0x000000ffff087224 */ /* 0x000fce00078e0004 */
.L_x_44:
[----:B------:R-:W-:-:S13]  /*08f0*/  ISETP.NE.AND P0, PT, R16, RZ, PT ;  /* 0x000000ff1000720c */ /* 0x000fda0003f05270 */
[----:B------:R-:W-:Y:S05]  /*0900*/  @!P0 BRA `(.L_x_46) ;  /* 0x0000000400488947 */ /* 0x000fea0003800000 */
[----:B------:R-:W-:Y:S01]  /*0910*/  VIADD R9, R16, 0xffffffff ;  /* 0xffffffff10097836 */ /* 0x000fe20000000000 */
[----:B------:R-:W-:-:S04]  /*0920*/  ISETP.NE.AND P4, PT, R18, RZ, PT ;  /* 0x000000ff1200720c */ /* 0x000fc80003f85270 */
[----:B------:R-:W-:-:S13]  /*0930*/  ISETP.GE.U32.AND P0, PT, R9, 0x3, PT ;  /* 0x000000030900780c */ /* 0x000fda0003f06070 */
[----:B------:R-:W-:Y:S05]  /*0940*/  @!P0 BRA `(.L_x_47) ;  /* 0x00000000008c8947 */ /* 0x000fea0003800000 */
[----:B------:R-:W0:Y:S01]  /*0950*/  S2UR UR5, SR_CgaCtaId ;  /* 0x00000000000579c3 */ /* 0x000e220000008800 */
[----:B------:R-:W-:Y:S01]  /*0960*/  UMOV UR4, 0x400 ;  /* 0x0000040000047882 */ /* 0x000fe20000000000 */
[CC--:B------:R-:W-:Y:S01]  /*0970*/  ISETP.GE.AND P0, PT, R3.reuse, R8.reuse, PT ;  /* 0x000000080300720c */ /* 0x0c0fe20003f06270 */
[----:B------:R-:W2:Y:S01]  /*0980*/  LDCU UR6, c[0x0][0x3a4] ;  /* 0x00007480ff0677ac */ /* 0x000ea20008000800 */
[C---:B------:R-:W-:Y:S01]  /*0990*/  IADD3 R10, PT, PT, R8.reuse, 0x2, RZ ;  /* 0x00000002080a7810 */ /* 0x040fe20007ffe0ff */
[C---:B------:R-:W-:Y:S01]  /*09a0*/  IMAD.IADD R9, R3.reuse, 0x1, -R8 ;  /* 0x0000000103097824 */ /* 0x040fe200078e0a08 */
[C---:B------:R-:W-:Y:S02]  /*09b0*/  ISETP.GT.AND P1, PT, R3.reuse, R8, PT ;  /* 0x000000080300720c */ /* 0x040fe40003f24270 */
[----:B------:R-:W-:Y:S01]  /*09c0*/  ISETP.GE.AND P2, PT, R3, R10, PT ;  /* 0x0000000a0300720c */ /* 0x000fe20003f46270 */
[----:B------:R-:W-:-:S05]  /*09d0*/  VIADD R10, R8, 0x3 ;  /* 0x00000003080a7836 */ /* 0x000fca0000000000 */
[----:B------:R-:W-:Y:S02]  /*09e0*/  ISETP.GE.AND P3, PT, R3, R10, PT ;  /* 0x0000000a0300720c */ /* 0x000fe40003f66270 */
[----:B------:R-:W-:Y:S02]  /*09f0*/  @P0 LOP3.LUT R11, RZ, R8, RZ, 0x33, !PT ;  /* 0x00000008ff0b0212 */ /* 0x000fe400078e33ff */
[C---:B--2---:R-:W-:Y:S01]  /*0a00*/  IADD3 R21, PT, PT, -R8.reuse, UR6, RZ ;  /* 0x0000000608157c10 */ /* 0x044fe2000fffe1ff */
[----:B------:R-:W-:Y:S01]  /*0a10*/  VIADD R8, R8, 0x4 ;  /* 0x0000000408087836 */ /* 0x000fe20000000000 */
[C---:B------:R-:W-:Y:S01]  /*0a20*/  @P0 IADD3 R10, PT, PT, R2.reuse, UR6, R11 ;  /* 0x00000006020a0c10 */ /* 0x040fe2000fffe00b */
[----:B0-----:R-:W-:Y:S01]  /*0a30*/  ULEA UR4, UR5, UR4, 0x18 ;  /* 0x0000000405047291 */ /* 0x001fe2000f8ec0ff */
[----:B------:R-:W-:Y:S02]  /*0a40*/  @P1 IADD3 R11, PT, PT, R2, -0x2, R21 ;  /* 0xfffffffe020b1810 */ /* 0x000fe40007ffe015 */
[----:B------:R-:W-:-:S02]  /*0a50*/  @P0 SHF.L.U32 R10, R10, 0x2, RZ ;  /* 0x000000020a0a0819 */ /* 0x000fc400000006ff */
[C-C-:B------:R-:W-:Y:S01]  /*0a60*/  @P2 IADD3 R12, PT, PT, R2.reuse, -0x3, R21.reuse ;  /* 0xfffffffd020c2810 */ /* 0x140fe20007ffe015 */
[----:B------:R-:W-:Y:S01]  /*0a70*/  @P1 IMAD.SHL.U32 R11, R11, 0x4, RZ ;  /* 0x000000040b0b1824 */ /* 0x000fe200078e00ff */
[----:B------:R-:W-:Y:S02]  /*0a80*/  LEA R19, R9, UR4, 0x2 ;  /* 0x0000000409137c11 */ /* 0x000fe4000f8e10ff */
[----:B------:R-:W0:Y:S01]  /*0a90*/  @P0 LDC R10, c[0x3][R10] ;  /* 0x00c000000a0a0b82 */ /* 0x000e220000000800 */
[----:B------:R-:W-:Y:S01]  /*0aa0*/  @P3 IADD3 R14, PT, PT, R2, -0x4, R21 ;  /* 0xfffffffc020e3810 */ /* 0x000fe20007ffe015 */
[----:B------:R-:W-:Y:S01]  /*0ab0*/  @P2 IMAD.SHL.U32 R12, R12, 0x4, RZ ;  /* 0x000000040c0c2824 */ /* 0x000fe200078e00ff */
[----:B------:R-:W0:Y:S02]  /*0ac0*/  @P0 LDS R9, [R19] ;  /* 0x0000000013090984 */ /* 0x000e240000000800 */
[----:B------:R-:W-:Y:S02]  /*0ad0*/  @P3 SHF.L.U32 R14, R14, 0x2, RZ ;  /* 0x000000020e0e3819 */ /* 0x000fe400000006ff */
[----:B------:R-:W2:Y:S01]  /*0ae0*/  @P1 LDS R13, [R19+-0x4] ;  /* 0xfffffc00130d1984 */ /* 0x000ea20000000800 */
[----:B------:R-:W2:Y:S03]  /*0af0*/  @P1 LDC R11, c[0x3][R11] ;  /* 0x00c000000b0b1b82 */ /* 0x000ea60000000800 */
[----:B------:R-:W3:Y:S04]  /*0b00*/  @P2 LDS R15, [R19+-0x8] ;  /* 0xfffff800130f2984 */ /* 0x000ee80000000800 */
[----:B------:R-:W4:Y:S01]  /*0b10*/  @P3 LDS R17, [R19+-0xc] ;  /* 0xfffff40013113984 */ /* 0x000f220000000800 */
[----:B------:R-:W3:Y:S08]  /*0b20*/  @P2 LDC R12, c[0x3][R12] ;  /* 0x00c000000c0c2b82 */ /* 0x000ef00000000800 */
[----:B------:R-:W4:Y:S01]  /*0b30*/  @P3 LDC R14, c[0x3][R14] ;  /* 0x00c000000e0e3b82 */ /* 0x000f220000000800 */
[----:B0-----:R-:W-:-:S04]  /*0b40*/  @P0 FFMA R6, R9, R10, R6 ;  /* 0x0000000a09060223 */ /* 0x001fc80000000006 */
[----:B--2---:R-:W-:-:S04]  /*0b50*/  @P1 FFMA R6, R13, R11, R6 ;  /* 0x0000000b0d061223 */ /* 0x004fc80000000006 */
[----:B---3--:R-:W-:-:S04]  /*0b60*/  @P2 FFMA R6, R15, R12, R6 ;  /* 0x0000000c0f062223 */ /* 0x008fc80000000006 */
[----:B----4-:R-:W-:-:S07]  /*0b70*/  @P3 FFMA R6, R17, R14, R6 ;  /* 0x0000000e11063223 */ /* 0x010fce0000000006 */
.L_x_47:
[----:B------:R-:W-:Y:S04]  /*0b80*/  BSSY.RECONVERGENT B0, `(.L_x_46) ;  /* 0x000002a000007945 */ /* 0x000fe80003800200 */
[----:B------:R-:W-:Y:S05]  /*0b90*/  @!P4 BRA `(.L_x_48) ;  /* 0x0000000000a0c947 */ /* 0x000fea0003800000 */
[----:B------:R-:W0:Y:S01]  /*0ba0*/  LDC R17, c[0x0][0x3a4] ;  /* 0x0000e900ff117b82 */ /* 0x000e220000000800 */
[----:B------:R-:W-:Y:S02]  /*0bb0*/  ISETP.NE.AND P0, PT, R18, 0x1, PT ;  /* 0x000000011200780c */ /* 0x000fe40003f05270 */
[----:B0-----:R-:W-:-:S11]  /*0bc0*/  LOP3.LUT P1, RZ, R17, 0x1, RZ, 0xc0, !PT ;  /* 0x0000000111ff7812 */ /* 0x001fd6000782c0ff */
[----:B------:R-:W-:Y:S05]  /*0bd0*/  @!P0 BRA `(.L_x_49) ;  /* 0x0000000000588947 */ /* 0x000fea0003800000 */
[----:B------:R-:W0:Y:S01]  /*0be0*/  S2UR UR5, SR_CgaCtaId ;  /* 0x00000000000579c3 */ /* 0x000e220000008800 */
[CC--:B------:R-:W-:Y:S01]  /*0bf0*/  ISETP.GE.AND P0, PT, R3.reuse, R8.reuse, PT ;  /* 0x000000080300720c */ /* 0x0c0fe20003f06270 */
[----:B------:R-:W-:Y:S01]  /*0c00*/  UMOV UR4, 0x400 ;  /* 0x0000040000047882 */ /* 0x000fe20000000000 */
[C---:B------:R-:W-:Y:S01]  /*0c10*/  ISETP.GT.AND P2, PT, R3.reuse, R8, PT ;  /* 0x000000080300720c */ /* 0x040fe20003f44270 */
[----:B------:R-:W-:-:S10]  /*0c20*/  IMAD.IADD R9, R3, 0x1, -R8 ;  /* 0x0000000103097824 */ /* 0x000fd400078e0a08 */
[----:B------:R-:W2:Y:S01]  /*0c30*/  @P0 LDC R10, c[0x0][0x3a4] ;  /* 0x0000e900ff0a0b82 */ /* 0x000ea20000000800 */
[----:B------:R-:W-:-:S07]  /*0c40*/  @P0 LOP3.LUT R11, RZ, R8, RZ, 0x33, !PT ;  /* 0x00000008ff0b0212 */ /* 0x000fce00078e33ff */
[----:B------:R-:W3:Y:S01]  /*0c50*/  @P2 LDC R15, c[0x0][0x3a4] ;  /* 0x0000e900ff0f2b82 */ /* 0x000ee20000000800 */
[----:B0-----:R-:W-:-:S06]  /*0c60*/  ULEA UR4, UR5, UR4, 0x18 ;  /* 0x0000000405047291 */ /* 0x001fcc000f8ec0ff */
[----:B------:R-:W-:-:S05]  /*0c70*/  LEA R12, R9, UR4, 0x2 ;  /* 0x00000004090c7c11 */ /* 0x000fca000f8e10ff */
[----:B------:R-:W0:Y:S01]  /*0c80*/  @P0 LDS R9, [R12] ;  /* 0x000000000c090984 */ /* 0x000e220000000800 */
[----:B--2---:R-:W-:-:S03]  /*0c90*/  @P0 IADD3 R10, PT, PT, R2, R11, R10 ;  /* 0x0000000b020a0210 */ /* 0x004fc60007ffe00a */
[----:B------:R-:W2:Y:S01]  /*0ca0*/  @P2 LDS R13, [R12+-0x4] ;  /* 0xfffffc000c0d2984 */ /* 0x000ea20000000800 */
[----:B------:R-:W-:Y:S02]  /*0cb0*/  @P0 SHF.L.U32 R14, R10, 0x2, RZ ;  /* 0x000000020a0e0819 */ /* 0x000fe400000006ff */
[C---:B---3--:R-:W-:Y:S02]  /*0cc0*/  @P2 IADD3 R11, PT, PT, -R8.reuse, -0x2, R15 ;  /* 0xfffffffe080b2810 */ /* 0x048fe40007ffe10f */
[----:B------:R-:W-:-:S03]  /*0cd0*/  IADD3 R8, PT, PT, R8, 0x2, RZ ;  /* 0x0000000208087810 */ /* 0x000fc60007ffe0ff */
[----:B------:R-:W-:Y:S02]  /*0ce0*/  @P2 IMAD.IADD R10, R2, 0x1, R11 ;  /* 0x00000001020a2824 */ /* 0x000fe400078e020b */
[----:B------:R-:W0:Y:S02]  /*0cf0*/  @P0 LDC R11, c[0x3][R14] ;  /* 0x00c000000e0b0b82 */ /* 0x000e240000000800 */
[----:B------:R-:W-:-:S06]  /*0d00*/  @P2 IMAD.SHL.U32 R10, R10, 0x4, RZ ;  /* 0x000000040a0a2824 */ /* 0x000fcc00078e00ff */
[----:B------:R-:W2:Y:S01]  /*0d10*/  @P2 LDC R10, c[0x3][R10] ;  /* 0x00c000000a0a2b82 */ /* 0x000ea20000000800 */
[----:B0-----:R-:W-:-:S04]  /*0d20*/  @P0 FFMA R6, R11, R9, R6 ;  /* 0x000000090b060223 */ /* 0x001fc80000000006 */
[----:B--2---:R-:W-:-:S07]  /*0d30*/  @P2 FFMA R6, R13, R10, R6 ;  /* 0x0000000a0d062223 */ /* 0x004fce0000000006 */
.L_x_49:
[----:B------:R-:W-:Y:S05]  /*0d40*/  @!P1 BRA `(.L_x_48) ;  /* 0x0000000000349947 */ /* 0x000fea0003800000 */
[----:B------:R-:W-:-:S13]  /*0d50*/  ISETP.GE.AND P0, PT, R3, R8, PT ;  /* 0x000000080300720c */ /* 0x000fda0003f06270 */
[----:B------:R-:W-:Y:S05]  /*0d60*/  @!P0 BRA `(.L_x_48) ;  /* 0x00000000002c8947 */ /* 0x000fea0003800000 */
[----:B------:R-:W0:Y:S01]  /*0d70*/  S2UR UR5, SR_CgaCtaId ;  /* 0x00000000000579c3 */ /* 0x000e220000008800 */
[----:B------:R-:W-:Y:S01]  /*0d80*/  UMOV UR4, 0x400 ;  /* 0x0000040000047882 */ /* 0x000fe20000000000 */
[----:B------:R-:W-:Y:S01]  /*0d90*/  IMAD.IADD R9, R3, 0x1, -R8 ;  /* 0x0000000103097824 */ /* 0x000fe200078e0a08 */
[----:B------:R-:W-:-:S04]  /*0da0*/  LOP3.LUT R11, RZ, R8, RZ, 0x33, !PT ;  /* 0x00000008ff0b7212 */ /* 0x000fc800078e33ff */
[----:B------:R-:W-:-:S05]  /*0db0*/  IADD3 R8, PT, PT, R2, R11, R17 ;  /* 0x0000000b02087210 */ /* 0x000fca0007ffe011 */
[----:B------:R-:W-:-:S06]  /*0dc0*/  IMAD.SHL.U32 R8, R8, 0x4, RZ ;  /* 0x0000000408087824 */ /* 0x000fcc00078e00ff */
[----:B------:R-:W2:Y:S01]  /*0dd0*/  LDC R8, c[0x3][R8] ;  /* 0x00c0000008087b82 */ /* 0x000ea20000000800 */
[----:B0-----:R-:W-:-:S06]  /*0de0*/  ULEA UR4, UR5, UR4, 0x18 ;  /* 0x0000000405047291 */ /* 0x001fcc000f8ec0ff */
[----:B------:R-:W-:-:S06]  /*0df0*/  LEA R9, R9, UR4, 0x2 ;  /* 0x0000000409097c11 */ /* 0x000fcc000f8e10ff */
[----:B------:R-:W2:Y:S02]  /*0e00*/  LDS R9, [R9] ;  /* 0x0000000009097984 */ /* 0x000ea40000000800 */
[----:B--2---:R-:W-:-:S07]  /*0e10*/  FFMA R6, R9, R8, R6 ;  /* 0x0000000809067223 */ /* 0x004fce0000000006 */
.L_x_48:
[----:B-1----:R-:W-:Y:S05]  /*0e20*/  BSYNC.RECONVERGENT B0 ;  /* 0x0000000000007941 */ /* 0x002fea0003800200 */
.L_x_46:
[----:B------:R-:W0:Y:S01]  /*0e30*/  LDC.64 R8, c[0x0][0x390] ;  /* 0x0000e400ff087b82 */ /* 0x000e220000000a00 */
[----:B------:R-:W2:Y:S01]  /*0e40*/  LDCU UR4, c[0x0][0x3a0] ;  /* 0x00007400ff0477ac */ /* 0x000ea20008000800 */
[----:B------:R-:W-:Y:S01]  /*0e50*/  IADD3 R11, PT, PT, R0, R3, RZ ;  /* 0x00000003000b7210 */ /* 0x000fe20007ffe0ff */
[----:B-1----:R-:W-:-:S05]  /*0e60*/  VIADD R3, R3, UR14 ;  /* 0x0000000e03037c36 */ /* 0x002fca0008000000 */
[----:B--2---:R-:W-:Y:S01]  /*0e70*/  ISETP.GE.AND P0, PT, R3, UR4, PT ;  /* 0x0000000403007c0c */ /* 0x004fe2000bf06270 */
[----:B0-----:R-:W-:-:S05]  /*0e80*/  IMAD.WIDE R8, R11, 0x4, R8 ;  /* 0x000000040b087825 */ /* 0x001fca00078e0208 */
[----:B------:R0:W-:Y:S07]  /*0e90*/  STG.E desc[UR12][R8.64], R6 ;  /* 0x0000000608007986 */ /* 0x0001ee000c10190c */
[----:B------:R-:W-:Y:S05]  /*0ea0*/  @!P0 BRA `(.L_x_50) ;  /* 0xfffffff4001c8947 */ /* 0x000fea000383ffff */
[----:B------:R-:W-:Y:S05]  /*0eb0*/  EXIT ;  /* 0x000000000000794d */ /* 0x000fea0003800000 */
.L_x_51:
        /* <DEDUP_REMOVED lines=12> */
.L_x_78:


//--------------------- .text._Z17conv_1d_shmem_allPKfS0_Pfiiii --------------------------
	.section	.text._Z17conv_1d_shmem_allPKfS0_Pfiiii,"ax",@progbits
	.align	128
        .global         _Z17conv_1d_shmem_allPKfS0_Pfiiii
        .type           _Z17conv_1d_shmem_allPKfS0_Pfiiii,@function
        .size           _Z17conv_1d_shmem_allPKfS0_Pfiiii,(.L_x_79 - _Z17conv_1d_shmem_allPKfS0_Pfiiii)
        .other          _Z17conv_1d_shmem_allPKfS0_Pfiiii,@"STO_CUDA_ENTRY STV_DEFAULT"
_Z17conv_1d_shmem_allPKfS0_Pfiiii:
.text._Z17conv_1d_shmem_allPKfS0_Pfiiii:
        /* <DEDUP_REMOVED lines=20> */
.L_x_54:
[----:B------:R-:W-:Y:S02]  /*0140*/  SHF.R.S32.HI R5, RZ, 0x1f, R7 ;  /* 0x0000001fff057819 */ /* 0x000fe40000011407 */
[----:B------:R-:W-:-:S04]  /*0150*/  IADD3 R8, P0, PT, R14, R7, RZ ;  /* 0x000000070e087210 */ /* 0x000fc80007f1e0ff */
[----:B------:R-:W-:Y:S02]  /*0160*/  LEA.HI.X.SX32 R5, R14, R5, 0x1, P0 ;  /* 0x000000050e057211 */ /* 0x000fe400000f0eff */
[----:B0-----:R-:W-:-:S04]  /*0170*/  LEA R4, P0, R8, UR8, 0x2 ;  /* 0x0000000808047c11 */ /* 0x001fc8000f8010ff */
[----:B------:R-:W-:-:S05]  /*0180*/  LEA.HI.X R5, R8, UR9, R5, 0x2, P0 ;  /* 0x0000000908057c11 */ /* 0x000fca00080f1405 */
[----:B------:R-:W2:Y:S01]  /*0190*/  LDG.E.CONSTANT R4, desc[UR14][R4.64] ;  /* 0x0000000e04047981 */ /* 0x000ea2000c1e9900 */
[----:B------:R-:W-:Y:S02]  /*01a0*/  IMAD R9, R7, 0x4, R0 ;  /* 0x0000000407097824 */ /* 0x000fe400078e0200 */
[----:B-1----:R-:W-:-:S05]  /*01b0*/  IMAD.IADD R7, R6, 0x1, R7 ;  /* 0x0000000106077824 */ /* 0x002fca00078e0207 */
[----:B------:R-:W-:Y:S01]  /*01c0*/  ISETP.GE.AND P0, PT, R7, R2, PT ;  /* 0x000000020700720c */ /* 0x000fe20003f06270 */
[----:B--2---:R0:W-:-:S12]  /*01d0*/  STS [R9], R4 ;  /* 0x0000000409007388 */ /* 0x0041d80000000800 */
[----:B------:R-:W-:Y:S05]  /*01e0*/  @!P0 BRA `(.L_x_54) ;  /* 0xfffffffc00d48947 */ /* 0x000fea000383ffff */
.L_x_53:
[----:B------:R-:W-:Y:S05]  /*01f0*/  BSYNC.RECONVERGENT B0 ;  /* 0x0000000000007941 */ /* 0x000fea0003800200 */
.L_x_52:
[----:B------:R-:W-:Y:S06]  /*0200*/  BAR.SYNC.DEFER_BLOCKING 0x0 ;  /* 0x0000000000007b1d */ /* 0x000fec0000010000 */
[----:B------:R-:W-:Y:S05]  /*0210*/  @P1 EXIT ;  /* 0x000000000000194d */ /* 0x000fea0003800000 */
[----:B------:R-:W-:Y:S01]  /*0220*/  ISETP.GT.AND P0, PT, R3, RZ, PT ;  /* 0x000000ff0300720c */ /* 0x000fe20003f04270 */
[----:B------:R-:W1:Y:S01]  /*0230*/  LDCU UR13, c[0x0][0x360] ;  /* 0x00006c00ff0d77ac */ /* 0x000e620008000800 */
[----:B------:R-:W-:-:S11]  /*0240*/  SHF.R.S32.HI R0, RZ, 0x1f, R12 ;  /* 0x0000001fff007819 */ /* 0x000fd6000001140c */
[----:B------:R-:W-:Y:S05]  /*0250*/  @P0 BRA `(.L_x_55) ;  /* 0x0000000000200947 */ /* 0x000fea0003800000 */
[----:B------:R-:W2:Y:S02]  /*0260*/  LDC.64 R6, c[0x0][0x390] ;  /* 0x0000e400ff067b82 */ /* 0x000ea40000000a00 */
.L_x_56:
[----:B------:R-:W-:Y:S02]  /*0270*/  IMAD.IADD R5, R14, 0x1, R27 ;  /* 0x000000010e057824 */ /* 0x000fe400078e021b */
[----:B-1----:R-:W-:Y:S02]  /*0280*/  VIADD R27, R27, UR13 ;  /* 0x0000000d1b1b7c36 */ /* 0x002fe40008000000 */
[----:B0-2---:R-:W-:-:S03]  /*0290*/  IMAD.WIDE R4, R5, 0x4, R6 ;  /* 0x0000000405047825 */ /* 0x005fc600078e0206 */
[----:B------:R-:W-:Y:S02]  /*02a0*/  ISETP.GE.AND P0, PT, R27, R2, PT ;  /* 0x000000021b00720c */ /* 0x000fe40003f06270 */
[----:B------:R3:W-:Y:S11]  /*02b0*/  STG.E desc[UR14][R4.64], RZ ;  /* 0x000000ff04007986 */ /* 0x0007f6000c10190e */
[----:B---3--:R-:W-:Y:S05]  /*02c0*/  @!P0 BRA `(.L_x_56) ;  /* 0xfffffffc00e88947 */ /* 0x008fea000383ffff */
[----:B------:R-:W-:Y:S05]  /*02d0*/  EXIT ;  /* 0x000000000000794d */ /* 0x000fea0003800000 */
.L_x_55:
[C---:B------:R-:W-:Y:S01]  /*02e0*/  LOP3.LUT R10, R3.reuse, 0x7, RZ, 0xc0, !PT ;  /* 0x00000007030a7812 */ /* 0x040fe200078ec0ff */
[C---:B------:R-:W-:Y:S01]  /*02f0*/  VIADD R2, R3.reuse, 0xfffffffb ;  /* 0xfffffffb03027836 */ /* 0x040fe20000000000 */
[C---:B------:R-:W-:Y:S02]  /*0300*/  LOP3.LUT R8, R3.reuse, 0x3, RZ, 0xc0, !PT ;  /* 0x0000000303087812 */ /* 0x040fe400078ec0ff */
[----:B------:R-:W-:-:S07]  /*0310*/  LOP3.LUT R25, R3, 0x7ffffff8, RZ, 0xc0, !PT ;  /* 0x7ffffff803197812 */ /* 0x000fce00078ec0ff */
.L_x_63:
[----:B--2---:R-:W2:Y:S01]  /*0320*/  LDCU UR4, c[0x0][0x3a4] ;  /* 0x00007480ff0477ac */ /* 0x004ea20008000800 */
[----:B------:R-:W-:Y:S02]  /*0330*/  IMAD.MOV.U32 R3, RZ, RZ, RZ ;  /* 0x000000ffff037224 */ /* 0x000fe400078e00ff */
[----:B------:R-:W-:Y:S01]  /*0340*/  IMAD.MOV.U32 R20, RZ, RZ, RZ ;  /* 0x000000ffff147224 */ /* 0x000fe200078e00ff */
[----:B--2---:R-:W-:-:S09]  /*0350*/  UISETP.GE.U32.AND UP0, UPT, UR4, 0x8, UPT ;  /* 0x000000080400788c */ /* 0x004fd2000bf06070 */
[----:B------:R-:W-:Y:S05]  /*0360*/  BRA.U !UP0, `(.L_x_57) ;  /* 0x0000000508c47547 */ /* 0x000fea000b800000 */
[----:B------:R-:W2:Y:S01]  /*0370*/  S2UR UR6, SR_CgaCtaId ;  /* 0x00000000000679c3 */ /* 0x000ea20000008800 */
[----:B------:R-:W-:Y:S01]  /*0380*/  UMOV UR5, 0x400 ;  /* 0x0000040000057882 */ /* 0x000fe20000000000 */
[----:B------:R-:W-:Y:S01]  /*0390*/  UIADD3 UR7, UPT, UPT, UR4, -0x6, URZ ;  /* 0xfffffffa04077890 */ /* 0x000fe2000fffe0ff */
[----:B------:R-:W-:Y:S01]  /*03a0*/  IMAD.MOV.U32 R3, RZ, RZ, RZ ;  /* 0x000000ffff037224 */ /* 0x000fe200078e00ff */
[----:B------:R-:W-:Y:S01]  /*03b0*/  UIADD3 UR8, UPT, UPT, UR4, -0x2, URZ ;  /* 0xfffffffe04087890 */ /* 0x000fe2000fffe0ff */
[----:B0-----:R-:W-:Y:S01]  /*03c0*/  IMAD.MOV.U32 R4, RZ, RZ, RZ ;  /* 0x000000ffff047224 */ /* 0x001fe200078e00ff */
[----:B------:R-:W-:Y:S01]  /*03d0*/  UIADD3 UR9, UPT, UPT, UR4, -0x8, URZ ;  /* 0xfffffff804097890 */ /* 0x000fe2000fffe0ff */
[----:B------:R-:W-:Y:S01]  /*03e0*/  IMAD.MOV.U32 R5, RZ, RZ, R2 ;  /* 0x000000ffff057224 */ /* 0x000fe200078e0002 */
[----:B------:R-:W-:Y:S01]  /*03f0*/  UIADD3 UR10, UPT, UPT, UR4, -0x7, URZ ;  /* 0xfffffff9040a7890 */ /* 0x000fe2000fffe0ff */
[----:B------:R-:W-:Y:S01]  /*0400*/  IMAD.U32 R7, RZ, RZ, UR7 ;  /* 0x00000007ff077e24 */ /* 0x000fe2000f8e00ff */
[----:B------:R-:W-:Y:S01]  /*0410*/  UIADD3 UR11, UPT, UPT, UR4, -0x1, URZ ;  /* 0xffffffff040b7890 */ /* 0x000fe2000fffe0ff */
[----:B------:R-:W-:Y:S01]  /*0420*/  IMAD.U32 R9, RZ, RZ, UR8 ;  /* 0x00000008ff097e24 */ /* 0x000fe2000f8e00ff */
[----:B------:R-:W-:Y:S01]  /*0430*/  UIADD3 UR12, UPT, UPT, UR4, -0x4, URZ ;  /* 0xfffffffc040c7890 */ /* 0x000fe2000fffe0ff */
[----:B------:R-:W-:Y:S01]  /*0440*/  IMAD.U32 R11, RZ, RZ, UR9 ;  /* 0x00000009ff0b7e24 */ /* 0x000fe2000f8e00ff */
[----:B------:R-:W-:Y:S01]  /*0450*/  UIADD3 UR4, UPT, UPT, UR4, -0x3, URZ ;  /* 0xfffffffd04047890 */ /* 0x000fe2000fffe0ff */
[----:B------:R-:W-:-:S02]  /*0460*/  IMAD.U32 R13, RZ, RZ, UR10 ;  /* 0x0000000aff0d7e24 */ /* 0x000fc4000f8e00ff */
[----:B------:R-:W-:Y:S02]  /*0470*/  IMAD.U32 R15, RZ, RZ, UR11 ;  /* 0x0000000bff0f7e24 */ /* 0x000fe4000f8e00ff */
[----:B------:R-:W-:Y:S02]  /*0480*/  IMAD.U32 R17, RZ, RZ, UR12 ;  /* 0x0000000cff117e24 */ /* 0x000fe4000f8e00ff */
[----:B------:R-:W-:Y:S01]  /*0490*/  IMAD.U32 R19, RZ, RZ, UR4 ;  /* 0x00000004ff137e24 */ /* 0x000fe2000f8e00ff */
[----:B--2---:R-:W-:-:S06]  /*04a0*/  ULEA UR5, UR6, UR5, 0x18 ;  /* 0x0000000506057291 */ /* 0x004fcc000f8ec0ff */
[----:B------:R-:W-:-:S05]  /*04b0*/  LEA R6, R27, UR5, 0x2 ;  /* 0x000000051b067c11 */ /* 0x000fca000f8e10ff */
[----:B------:R-:W-:-:S07]  /*04c0*/  VIADD R6, R6, 0xfffffff4 ;  /* 0xfffffff406067836 */ /* 0x000fce0000000000 */
.L_x_58:
[----:B------:R-:W-:-:S13]  /*04d0*/  ISETP.GE.AND P0, PT, R27, R4, PT ;  /* 0x000000041b00720c */ /* 0x000fda0003f06270 */
[----:B------:R-:W0:Y:S01]  /*04e0*/  @P0 LDC.64 R20, c[0x0][0x388] ;  /* 0x0000e200ff140b82 */ /* 0x000e220000000a00 */
[----:B------:R-:W-:-:S04]  /*04f0*/  @P0 IADD3 R16, P1, PT, R12, R15, RZ ;  /* 0x0000000f0c100210 */ /* 0x000fc80007f3e0ff */
[----:B------:R-:W-:Y:S02]  /*0500*/  @P0 LEA.HI.X.SX32 R18, R15, R0, 0x1, P1 ;  /* 0x000000000f120211 */ /* 0x000fe400008f0eff */
[----:B0-----:R-:W-:-:S04]  /*0510*/  @P0 LEA R22, P1, R16, R20, 0x2 ;  /* 0x0000001410160211 */ /* 0x001fc800078210ff */
[----:B------:R-:W-:-:S05]  /*0520*/  @P0 LEA.HI.X R23, R16, R21, R18, 0x2, P1 ;  /* 0x0000001510170211 */ /* 0x000fca00008f1412 */
[----:B------:R0:W2:Y:S01]  /*0530*/  @P0 LDG.E.CONSTANT R18, desc[UR14][R22.64] ;  /* 0x0000000e16120981 */ /* 0x0000a2000c1e9900 */
[----:B------:R-:W-:-:S13]  /*0540*/  ISETP.GT.AND P1, PT, R27, R4, PT ;  /* 0x000000041b00720c */ /* 0x000fda0003f24270 */
[----:B------:R-:W3:Y:S01]  /*0550*/  @P1 LDC.64 R20, c[0x0][0x388] ;  /* 0x0000e200ff141b82 */ /* 0x000ee20000000a00 */
[----:B------:R-:W-:-:S04]  /*0560*/  @P1 IADD3 R16, P2, PT, R12, R9, RZ ;  /* 0x000000090c101210 */ /* 0x000fc80007f5e0ff */
[----:B------:R-:W-:Y:S02]  /*0570*/  @P1 LEA.HI.X.SX32 R24, R9, R0, 0x1, P2 ;  /* 0x0000000009181211 */ /* 0x000fe400010f0eff */
[----:B---3--:R-:W-:-:S04]  /*0580*/  @P1 LEA R28, P2, R16, R20, 0x2 ;  /* 0x00000014101c1211 */ /* 0x008fc800078410ff */
[----:B------:R-:W-:Y:S01]  /*0590*/  @P1 LEA.HI.X R29, R16, R21, R24, 0x2, P2 ;  /* 0x00000015101d1211 */ /* 0x000fe200010f1418 */
[----:B------:R-:W-:Y:S01]  /*05a0*/  VIADD R20, R4, 0x2 ;  /* 0x0000000204147836 */ /* 0x000fe20000000000 */
[----:B------:R-:W2:Y:S04]  /*05b0*/  @P0 LDS R24, [R6+0xc] ;  /* 0x00000c0006180984 */ /* 0x000ea80000000800 */
[----:B------:R-:W3:Y:S01]  /*05c0*/  @P1 LDG.E.CONSTANT R16, desc[UR14][R28.64] ;  /* 0x0000000e1c101981 */ /* 0x000ee2000c1e9900 */
[----:B------:R-:W-:-:S13]  /*05d0*/  ISETP.GE.AND P2, PT, R27, R20, PT ;  /* 0x000000141b00720c */ /* 0x000fda0003f46270 */
[----:B------:R-:W4:Y:S01]  /*05e0*/  @P2 LDC.64 R20, c[0x0][0x388] ;  /* 0x0000e200ff142b82 */ /* 0x000f220000000a00 */
[----:B0-----:R-:W-:-:S04]  /*05f0*/  @P2 IADD3 R23, P3, PT, R12, R19, RZ ;  /* 0x000000130c172210 */ /* 0x001fc80007f7e0ff */
[----:B----4-:R-:W-:Y:S02]  /*0600*/  @P2 LEA R22, P4, R23, R20, 0x2 ;  /* 0x0000001417162211 */ /* 0x010fe400078810ff */
[----:B------:R-:W-:-:S04]  /*0610*/  @P2 LEA.HI.X.SX32 R20, R19, R0, 0x1, P3 ;  /* 0x0000000013142211 */ /* 0x000fc800018f0eff */
[----:B------:R-:W-:Y:S01]  /*0620*/  @P2 LEA.HI.X R23, R23, R21, R20, 0x2, P4 ;  /* 0x0000001517172211 */ /* 0x000fe200020f1414 */
[----:B------:R-:W-:-:S04]  /*0630*/  VIADD R20, R4, 0x3 ;  /* 0x0000000304147836 */ /* 0x000fc80000000000 */
[----:B------:R-:W4:Y:S01]  /*0640*/  @P2 LDG.E.CONSTANT R22, desc[UR14][R22.64] ;  /* 0x0000000e16162981 */ /* 0x000f22000c1e9900 */
[----:B------:R-:W-:-:S13]  /*0650*/  ISETP.GE.AND P3, PT, R27, R20, PT ;  /* 0x000000141b00720c */ /* 0x000fda0003f66270 */
[----:B------:R-:W0:Y:S01]  /*0660*/  @P3 LDC.64 R20, c[0x0][0x388] ;  /* 0x0000e200ff143b82 */ /* 0x000e220000000a00 */
[----:B--2---:R-:W-:Y:S01]  /*0670*/  @P0 FFMA R3, R24, R18, R3 ;  /* 0x0000001218030223 */ /* 0x004fe20000000003 */
[----:B------:R-:W-:-:S04]  /*0680*/  @P3 IADD3 R18, P0, PT, R12, R17, RZ ;  /* 0x000000110c123210 */ /* 0x000fc80007f1e0ff */
[----:B0-----:R-:W-:Y:S02]  /*0690*/  @P3 LEA R20, P4, R18, R20, 0x2 ;  /* 0x0000001412143211 */ /* 0x001fe400078810ff */
[----:B------:R-:W-:-:S04]  /*06a0*/  @P3 LEA.HI.X.SX32 R24, R17, R0, 0x1, P0 ;  /* 0x0000000011183211 */ /* 0x000fc800000f0eff */
[----:B------:R-:W-:Y:S02]  /*06b0*/  @P3 LEA.HI.X R21, R18, R21, R24, 0x2, P4 ;  /* 0x0000001512153211 */ /* 0x000fe400020f1418 */
[----:B------:R-:W3:Y:S01]  /*06c0*/  @P1 LDS R18, [R6+0x8] ;  /* 0x0000080006121984 */ /* 0x000ee20000000800 */
[----:B------:R-:W-:-:S03]  /*06d0*/  VIADD R24, R4, 0x4 ;  /* 0x0000000404187836 */ /* 0x000fc60000000000 */
[----:B------:R0:W2:Y:S02]  /*06e0*/  @P3 LDG.E.CONSTANT R26, desc[UR14][R20.64] ;  /* 0x0000000e141a3981 */ /* 0x0000a4000c1e9900 */
[----:B------:R-:W-:-:S13]  /*06f0*/  ISETP.GE.AND P0, PT, R27, R24, PT ;  /* 0x000000181b00720c */ /* 0x000fda0003f06270 */
[----:B0-----:R-:W0:Y:S01]  /*0700*/  @P0 LDC.64 R20, c[0x0][0x388] ;  /* 0x0000e200ff140b82 */ /* 0x001e220000000a00 */
[----:B---3--:R-:W-:Y:S01]  /*0710*/  @P1 FFMA R3, R18, R16, R3 ;  /* 0x0000001012031223 */ /* 0x008fe20000000003 */
[----:B------:R-:W-:-:S04]  /*0720*/  @P0 IADD3 R16, P1, PT, R12, R5, RZ ;  /* 0x000000050c100210 */ /* 0x000fc80007f3e0ff */
[----:B0-----:R-:W-:Y:S02]  /*0730*/  @P0 LEA R28, P4, R16, R20, 0x2 ;  /* 0x00000014101c0211 */ /* 0x001fe400078810ff */
[----:B------:R-:W-:-:S04]  /*0740*/  @P0 LEA.HI.X.SX32 R18, R5, R0, 0x1, P1 ;  /* 0x0000000005120211 */ /* 0x000fc800008f0eff */
[----:B------:R-:W-:Y:S02]  /*0750*/  @P0 LEA.HI.X R29, R16, R21, R18, 0x2, P4 ;  /* 0x00000015101d0211 */ /* 0x000fe400020f1412 */
[----:B------:R-:W4:Y:S04]  /*0760*/  @P2 LDS R16, [R6+0x4] ;  /* 0x0000040006102984 */ /* 0x000f280000000800 */
[----:B------:R0:W3:Y:S01]  /*0770*/  @P0 LDG.E.CONSTANT R24, desc[UR14][R28.64] ;  /* 0x0000000e1c180981 */ /* 0x0000e2000c1e9900 */
[----:B------:R-:W-:-:S05]  /*0780*/  VIADD R18, R4, 0x5 ;  /* 0x0000000504127836 */ /* 0x000fca0000000000 */
[----:B------:R-:W-:Y:S02]  /*0790*/  ISETP.GE.AND P1, PT, R27, R18, PT ;  /* 0x000000121b00720c */ /* 0x000fe40003f26270 */
[----:B------:R-:W-:Y:S11]  /*07a0*/  @P0 LDS R18, [R6+-0x4] ;  /* 0xfffffc0006120984 */ /* 0x000ff60000000800 */
[----:B------:R-:W0:Y:S01]  /*07b0*/  @P1 LDC.64 R20, c[0x0][0x388] ;  /* 0x0000e200ff141b82 */ /* 0x000e220000000a00 */
[----:B----4-:R-:W-:-:S02]  /*07c0*/  @P2 FFMA R3, R16, R22, R3 ;  /* 0x0000001610032223 */ /* 0x010fc40000000003 */
[----:B------:R-:W2:Y:S02]  /*07d0*/  @P3 LDS R16, [R6] ;  /* 0x0000000006103984 */ /* 0x000ea40000000800 */
[----:B--2---:R-:W-:Y:S01]  /*07e0*/  @P3 FFMA R3, R16, R26, R3 ;  /* 0x0000001a10033223 */ /* 0x004fe20000000003 */
[----:B------:R-:W-:Y:S01]  /*07f0*/  VIADD R16, R4, 0x6 ;  /* 0x0000000604107836 */ /* 0x000fe20000000000 */
[----:B------:R-:W-:-:S04]  /*0800*/  @P1 IADD3 R22, P3, PT, R12, R7, RZ ;  /* 0x000000070c161210 */ /* 0x000fc80007f7e0ff */
[----:B------:R-:W-:Y:S02]  /*0810*/  ISETP.GE.AND P2, PT, R27, R16, PT ;  /* 0x000000101b00720c */ /* 0x000fe40003f46270 */
[----:B0-----:R-:W-:Y:S02]  /*0820*/  @P1 LEA R28, P4, R22, R20, 0x2 ;  /* 0x00000014161c1211 */ /* 0x001fe400078810ff */
[----:B------:R-:W-:-:S04]  /*0830*/  @P1 LEA.HI.X.SX32 R16, R7, R0, 0x1, P3 ;  /* 0x0000000007101211 */ /* 0x000fc800018f0eff */
[----:B------:R-:W-:Y:S01]  /*0840*/  @P1 LEA.HI.X R29, R22, R21, R16, 0x2, P4 ;  /* 0x00000015161d1211 */ /* 0x000fe200020f1410 */
[----:B------:R-:W-:-:S04]  /*0850*/  VIADD R16, R4, 0x7 ;  /* 0x0000000704107836 */ /* 0x000fc80000000000 */
[----:B------:R-:W0:Y:S01]  /*0860*/  @P2 LDC.64 R20, c[0x0][0x388] ;  /* 0x0000e200ff142b82 */ /* 0x000e220000000a00 */
[----:B------:R-:W-:Y:S02]  /*0870*/  ISETP.GE.AND P3, PT, R27, R16, PT ;  /* 0x000000101b00720c */ /* 0x000fe40003f66270 */
[----:B------:R-:W2:Y:S11]  /*0880*/  @P1 LDG.E.CONSTANT R16, desc[UR14][R28.64] ;  /* 0x0000000e1c101981 */ /* 0x000eb6000c1e9900 */
[----:B------:R-:W4:Y:S01]  /*0890*/  @P3 LDC.64 R22, c[0x0][0x388] ;  /* 0x0000e200ff163b82 */ /* 0x000f220000000a00 */
[----:B---3--:R-:W-:Y:S01]  /*08a0*/  @P0 FFMA R3, R18, R24, R3 ;  /* 0x0000001812030223 */ /* 0x008fe20000000003 */
[----:B------:R-:W-:-:S04]  /*08b0*/  @P2 IADD3 R18, P0, PT, R12, R13, RZ ;  /* 0x0000000d0c122210 */ /* 0x000fc80007f1e0ff */
[----:B0-----:R-:W-:Y:S02]  /*08c0*/  @P2 LEA R20, P4, R18, R20, 0x2 ;  /* 0x0000001412142211 */ /* 0x001fe400078810ff */
[----:B------:R-:W-:-:S04]  /*08d0*/  @P2 LEA.HI.X.SX32 R24, R13, R0, 0x1, P0 ;  /* 0x000000000d182211 */ /* 0x000fc800000f0eff */
[----:B------:R-:W-:Y:S02]  /*08e0*/  @P2 LEA.HI.X R21, R18, R21, R24, 0x2, P4 ;  /* 0x0000001512152211 */ /* 0x000fe400020f1418 */
[----:B------:R-:W-:-:S03]  /*08f0*/  @P3 IADD3 R18, P0, PT, R12, R11, RZ ;  /* 0x0000000b0c123210 */ /* 0x000fc60007f1e0ff */
[----:B------:R-:W3:Y:S01]  /*0900*/  @P2 LDG.E.CONSTANT R20, desc[UR14][R20.64] ;  /* 0x0000000e14142981 */ /* 0x000ee2000c1e9900 */
[----:B----4-:R-:W-:Y:S02]  /*0910*/  @P3 LEA R22, P4, R18, R22, 0x2 ;  /* 0x0000001612163211 */ /* 0x010fe400078810ff */
[----:B------:R-:W-:-:S04]  /*0920*/  @P3 LEA.HI.X.SX32 R24, R11, R0, 0x1, P0 ;  /* 0x000000000b183211 */ /* 0x000fc800000f0eff */
[----:B------:R-:W-:Y:S02]  /*0930*/  @P3 LEA.HI.X R23, R18, R23, R24, 0x2, P4 ;  /* 0x0000001712173211 */ /* 0x000fe400020f1418 */
[----:B------:R-:W2:Y:S04]  /*0940*/  @P1 LDS R18, [R6+-0x8] ;  /* 0xfffff80006121984 */ /* 0x000ea80000000800 */
[----:B------:R-:W4:Y:S01]  /*0950*/  @P3 LDG.E.CONSTANT R22, desc[UR14][R22.64] ;  /* 0x0000000e16163981 */ /* 0x000f22000c1e9900 */
[----:B------:R-:W-:-:S05]  /*0960*/  VIADD R4, R4, 0x8 ;  /* 0x0000000804047836 */ /* 0x000fca0000000000 */
[----:B------:R-:W-:Y:S01]  /*0970*/  ISETP.NE.AND P0, PT, R4, R25, PT ;  /* 0x000000190400720c */ /* 0x000fe20003f05270 */
[----:B------:R-:W-:Y:S02]  /*0980*/  VIADD R15, R15, 0xfffffff8 ;  /* 0xfffffff80f0f7836 */ /* 0x000fe40000000000 */
[----:B------:R-:W-:Y:S02]  /*0990*/  VIADD R9, R9, 0xfffffff8 ;  /* 0xfffffff809097836 */ /* 0x000fe40000000000 */
[----:B------:R-:W-:Y:S02]  /*09a0*/  VIADD R19, R19, 0xfffffff8 ;  /* 0xfffffff813137836 */ /* 0x000fe40000000000 */
[----:B------:R-:W-:Y:S02]  /*09b0*/  VIADD R17, R17, 0xfffffff8 ;  /* 0xfffffff811117836 */ /* 0x000fe40000000000 */
[----:B------:R-:W-:Y:S02]  /*09c0*/  VIADD R5, R5, 0xfffffff8 ;  /* 0xfffffff805057836 */ /* 0x000fe40000000000 */
[----:B------:R-:W-:-:S02]  /*09d0*/  VIADD R7, R7, 0xfffffff8 ;  /* 0xfffffff807077836 */ /* 0x000fc40000000000 */
[----:B------:R-:W-:Y:S02]  /*09e0*/  VIADD R13, R13, 0xfffffff8 ;  /* 0xfffffff80d0d7836 */ /* 0x000fe40000000000 */
[----:B------:R-:W-:Y:S02]  /*09f0*/  VIADD R11, R11, 0xfffffff8 ;  /* 0xfffffff80b0b7836 */ /* 0x000fe40000000000 */
[----:B--2---:R-:W-:Y:S02]  /*0a00*/  @P1 FFMA R3, R18, R16, R3 ;  /* 0x0000001012031223 */ /* 0x004fe40000000003 */
[----:B------:R-:W3:Y:S04]  /*0a10*/  @P2 LDS R16, [R6+-0xc] ;  /* 0xfffff40006102984 */ /* 0x000ee80000000800 */
[----:B------:R0:W4:Y:S02]  /*0a20*/  @P3 LDS R18, [R6+-0x10] ;  /* 0xfffff00006123984 */ /* 0x0001240000000800 */
[----:B0-----:R-:W-:-:S02]  /*0a30*/  VIADD R6, R6, 0xffffffe0 ;  /* 0xffffffe006067836 */ /* 0x001fc40000000000 */
[----:B---3--:R-:W-:-:S04]  /*0a40*/  @P2 FFMA R3, R16, R20, R3 ;  /* 0x0000001410032223 */ /* 0x008fc80000000003 */
[----:B----4-:R-:W-:Y:S01]  /*0a50*/  @P3 FFMA R3, R18, R22, R3 ;  /* 0x0000001612033223 */ /* 0x010fe20000000003 */
[----:B------:R-:W-:Y:S06]  /*0a60*/  @P0 BRA `(.L_x_58) ;  /* 0xfffffff800980947 */ /* 0x000fec000383ffff */
[----:B------:R-:W-:-:S07]  /*0a70*/  IMAD.MOV.U32 R20, RZ, RZ, R25 ;  /* 0x000000ffff147224 */ /* 0x000fce00078e0019 */
.L_x_57:
[----:B------:R-:W-:-:S13]  /*0a80*/  ISETP.NE.AND P0, PT, R10, RZ, PT ;  /* 0x000000ff0a00720c */ /* 0x000fda0003f05270 */
[----:B------:R-:W-:Y:S05]  /*0a90*/  @!P0 BRA `(.L_x_59) ;  /* 0x0000000400b88947 */ /* 0x000fea0003800000 */
[----:B0-----:R-:W-:Y:S01]  /*0aa0*/  VIADD R4, R10, 0xffffffff ;  /* 0xffffffff0a047836 */ /* 0x001fe20000000000 */
[----:B------:R-:W-:-:S04]  /*0ab0*/  ISETP.NE.AND P0, PT, R8, RZ, PT ;  /* 0x000000ff0800720c */ /* 0x000fc80003f05270 */
[----:B------:R-:W-:-:S13]  /*0ac0*/  ISETP.GE.U32.AND P1, PT, R4, 0x3, PT ;  /* 0x000000030400780c */ /* 0x000fda0003f26070 */
[----:B------:R-:W-:Y:S05]  /*0ad0*/  @!P1 BRA `(.L_x_60) ;  /* 0x0000000000cc9947 */ /* 0x000fea0003800000 */
[CC--:B------:R-:W-:Y:S01]  /*0ae0*/  ISETP.GE.AND P4, PT, R27.reuse, R20.reuse, PT ;  /* 0x000000141b00720c */ /* 0x0c0fe20003f86270 */
[C---:B------:R-:W-:Y:S01]  /*0af0*/  VIADD R4, R20.reuse, 0x2 ;  /* 0x0000000214047836 */ /* 0x040fe20000000000 */
[C---:B------:R-:W-:Y:S01]  /*0b00*/  ISETP.GT.AND P3, PT, R27.reuse, R20, PT ;  /* 0x000000141b00720c */ /* 0x040fe20003f64270 */
[----:B------:R-:W0:Y:S01]  /*0b10*/  LDCU UR4, c[0x0][0x3a4] ;  /* 0x00007480ff0477ac */ /* 0x000e220008000800 */
[----:B------:R-:W-:Y:S02]  /*0b20*/  VIADD R6, R20, 0x3 ;  /* 0x0000000314067836 */ /* 0x000fe40000000000 */
[----:B------:R-:W-:-:S03]  /*0b30*/  ISETP.GE.AND P2, PT, R27, R4, PT ;  /* 0x000000041b00720c */ /* 0x000fc60003f46270 */
[----:B------:R-:W-:-:S04]  /*0b40*/  ISETP.GE.AND P1, PT, R27, R6, PT ;  /* 0x000000061b00720c */ /* 0x000fc80003f26270 */
[----:B------:R-:W2:Y:S01]  /*0b50*/  @P4 LDC.64 R4, c[0x0][0x388] ;  /* 0x0000e200ff044b82 */ /* 0x000ea20000000a00 */
[----:B------:R-:W-:-:S07]  /*0b60*/  @P4 LOP3.LUT R9, RZ, R20, RZ, 0x33, !PT ;  /* 0x00000014ff094212 */ /* 0x000fce00078e33ff */
[----:B------:R-:W3:Y:S01]  /*0b70*/  @P3 LDC.64 R6, c[0x0][0x388] ;  /* 0x0000e200ff063b82 */ /* 0x000ee20000000a00 */
[----:B0-----:R-:W-:Y:S01]  /*0b80*/  @P4 VIADD R9, R9, UR4 ;  /* 0x0000000409094c36 */ /* 0x001fe20008000000 */
[----:B------:R-:W-:-:S04]  /*0b90*/  IADD3 R11, PT, PT, -R20, UR4, RZ ;  /* 0x00000004140b7c10 */ /* 0x000fc8000fffe1ff */
[C---:B------:R-:W-:Y:S01]  /*0ba0*/  @P4 IADD3 R22, P5, PT, R12.reuse, R9, RZ ;  /* 0x000000090c164210 */ /* 0x040fe20007fbe0ff */
[C---:B------:R-:W-:Y:S01]  /*0bb0*/  @P3 VIADD R21, R11.reuse, 0xfffffffe ;  /* 0xfffffffe0b153836 */ /* 0x040fe20000000000 */
[----:B------:R-:W0:Y:S01]  /*0bc0*/  @P2 LDC.64 R16, c[0x0][0x388] ;  /* 0x0000e200ff102b82 */ /* 0x000e220000000a00 */
[----:B------:R-:W-:Y:S01]  /*0bd0*/  @P2 VIADD R15, R11, 0xfffffffd ;  /* 0xfffffffd0b0f2836 */ /* 0x000fe20000000000 */
[----:B------:R-:W-:Y:S01]  /*0be0*/  @P4 LEA.HI.X.SX32 R9, R9, R0, 0x1, P5 ;  /* 0x0000000009094211 */ /* 0x000fe200028f0eff */
[----:B------:R-:W-:Y:S01]  /*0bf0*/  @P1 VIADD R11, R11, 0xfffffffc ;  /* 0xfffffffc0b0b1836 */ /* 0x000fe20000000000 */
[----:B------:R-:W-:-:S04]  /*0c00*/  @P3 IADD3 R13, P6, PT, R12, R21, RZ ;  /* 0x000000150c0d3210 */ /* 0x000fc80007fde0ff */
[----:B------:R-:W4:Y:S01]  /*0c10*/  @P1 LDC.64 R18, c[0x0][0x388] ;  /* 0x0000e200ff121b82 */ /* 0x000f220000000a00 */
[----:B--2---:R-:W-:-:S04]  /*0c20*/  @P4 LEA R4, P5, R22, R4, 0x2 ;  /* 0x0000000416044211 */ /* 0x004fc800078a10ff */
[----:B------:R-:W-:Y:S02]  /*0c30*/  @P4 LEA.HI.X R5, R22, R5, R9, 0x2, P5 ;  /* 0x0000000516054211 */ /* 0x000fe400028f1409 */
[----:B------:R-:W-:Y:S02]  /*0c40*/  @P3 LEA.HI.X.SX32 R22, R21, R0, 0x1, P6 ;  /* 0x0000000015163211 */ /* 0x000fe400030f0eff */
[C---:B---3--:R-:W-:Y:S01]  /*0c50*/  @P3 LEA R6, P5, R13.reuse, R6, 0x2 ;  /* 0x000000060d063211 */ /* 0x048fe200078a10ff */
[----:B------:R2:W3:Y:S01]  /*0c60*/  @P4 LDG.E.CONSTANT R4, desc[UR14][R4.64] ;  /* 0x0000000e04044981 */ /* 0x0004e2000c1e9900 */
[----:B------:R-:W-:Y:S02]  /*0c70*/  @P2 IADD3 R9, P6, PT, R12, R15, RZ ;  /* 0x0000000f0c092210 */ /* 0x000fe40007fde0ff */
[----:B------:R-:W-:Y:S02]  /*0c80*/  @P3 LEA.HI.X R7, R13, R7, R22, 0x2, P5 ;  /* 0x000000070d073211 */ /* 0x000fe400028f1416 */
[----:B------:R-:W-:-:S02]  /*0c90*/  @P2 LEA.HI.X.SX32 R22, R15, R0, 0x1, P6 ;  /* 0x000000000f162211 */ /* 0x000fc400030f0eff */
[C---:B0-----:R-:W-:Y:S01]  /*0ca0*/  @P2 LEA R16, P5, R9.reuse, R16, 0x2 ;  /* 0x0000001009102211 */ /* 0x041fe200078a10ff */
[----:B------:R-:W5:Y:S01]  /*0cb0*/  @P3 LDG.E.CONSTANT R6, desc[UR14][R6.64] ;  /* 0x0000000e06063981 */ /* 0x000f62000c1e9900 */
[----:B------:R-:W-:Y:S02]  /*0cc0*/  @P1 IADD3 R13, P6, PT, R12, R11, RZ ;  /* 0x0000000b0c0d1210 */ /* 0x000fe40007fde0ff */
[----:B------:R-:W-:Y:S02]  /*0cd0*/  @P2 LEA.HI.X R17, R9, R17, R22, 0x2, P5 ;  /* 0x0000001109112211 */ /* 0x000fe400028f1416 */
[----:B------:R-:W-:Y:S02]  /*0ce0*/  @P1 LEA.HI.X.SX32 R22, R11, R0, 0x1, P6 ;  /* 0x000000000b161211 */ /* 0x000fe400030f0eff */
[C---:B----4-:R-:W-:Y:S01]  /*0cf0*/  @P1 LEA R18, P5, R13.reuse, R18, 0x2 ;  /* 0x000000120d121211 */ /* 0x050fe200078a10ff */
[----:B------:R-:W4:Y:S03]  /*0d00*/  @P2 LDG.E.CONSTANT R16, desc[UR14][R16.64] ;  /* 0x0000000e10102981 */ /* 0x000f26000c1e9900 */
[----:B------:R-:W-:-:S05]  /*0d10*/  @P1 LEA.HI.X R19, R13, R19, R22, 0x2, P5 ;  /* 0x000000130d131211 */ /* 0x000fca00028f1416 */
[----:B------:R-:W4:Y:S01]  /*0d20*/  @P1 LDG.E.CONSTANT R18, desc[UR14][R18.64] ;  /* 0x0000000e12121981 */ /* 0x000f22000c1e9900 */
[----:B------:R-:W0:Y:S01]  /*0d30*/  S2UR UR5, SR_CgaCtaId ;  /* 0x00000000000579c3 */ /* 0x000e220000008800 */
[----:B------:R-:W-:Y:S01]  /*0d40*/  UMOV UR4, 0x400 ;  /* 0x0000040000047882 */ /* 0x000fe20000000000 */
[----:B--2---:R-:W-:Y:S01]  /*0d50*/  IMAD.IADD R5, R27, 0x1, -R20 ;  /* 0x000000011b057824 */ /* 0x004fe200078e0a14 */
[----:B0-----:R-:W-:-:S06]  /*0d60*/  ULEA UR4, UR5, UR4, 0x18 ;  /* 0x0000000405047291 */ /* 0x001fcc000f8ec0ff */
[----:B------:R-:W-:-:S05]  /*0d70*/  LEA R5, R5, UR4, 0x2 ;  /* 0x0000000405057c11 */ /* 0x000fca000f8e10ff */
[----:B------:R-:W3:Y:S04]  /*0d80*/  @P4 LDS R22, [R5] ;  /* 0x0000000005164984 */ /* 0x000ee80000000800 */
[----:B------:R-:W5:Y:S04]  /*0d90*/  @P3 LDS R24, [R5+-0x4] ;  /* 0xfffffc0005183984 */ /* 0x000f680000000800 */
[----:B------:R-:W4:Y:S04]  /*0da0*/  @P2 LDS R26, [R5+-0x8] ;  /* 0xfffff800051a2984 */ /* 0x000f280000000800 */
[----:B------:R-:W0:Y:S01]  /*0db0*/  @P1 LDS R28, [R5+-0xc] ;  /* 0xfffff400051c1984 */ /* 0x000e220000000800 */
[----:B------:R-:W-:-:S02]  /*0dc0*/  VIADD R20, R20, 0x4 ;  /* 0x0000000414147836 */ /* 0x000fc40000000000 */
[----:B---3--:R-:W-:-:S04]  /*0dd0*/  @P4 FFMA R3, R22, R4, R3 ;  /* 0x0000000416034223 */ /* 0x008fc80000000003 */
[----:B-----5:R-:W-:-:S04]  /*0de0*/  @P3 FFMA R3, R24, R6, R3 ;  /* 0x0000000618033223 */ /* 0x020fc80000000003 */
[----:B----4-:R-:W-:-:S04]  /*0df0*/  @P2 FFMA R3, R26, R16, R3 ;  /* 0x000000101a032223 */ /* 0x010fc80000000003 */
[----:B0-----:R-:W-:-:S07]  /*0e00*/  @P1 FFMA R3, R28, R18, R3 ;  /* 0x000000121c031223 */ /* 0x001fce0000000003 */
.L_x_60:
[----:B------:R-:W-:Y:S04]  /*0e10*/  BSSY.RECONVERGENT B0, `(.L_x_59) ;  /* 0x0000036000007945 */ /* 0x000fe80003800200 */
[----:B------:R-:W-:Y:S05]  /*0e20*/  @!P0 BRA `(.L_x_61) ;  /* 0x0000000000d08947 */ /* 0x000fea0003800000 */
[----:B------:R-:W0:Y:S01]  /*0e30*/  LDC R9, c[0x0][0x3a4] ;  /* 0x0000e900ff097b82 */ /* 0x000e220000000800 */
[----:B------:R-:W-:Y:S02]  /*0e40*/  ISETP.NE.AND P1, PT, R8, 0x1, PT ;  /* 0x000000010800780c */ /* 0x000fe40003f25270 */
[----:B0-----:R-:W-:-:S04]  /*0e50*/  LOP3.LUT R4, R9, 0x1, RZ, 0xc0, !PT ;  /* 0x0000000109047812 */ /* 0x001fc800078ec0ff */
[----:B------:R-:W-:-:S07]  /*0e60*/  ISETP.NE.U32.AND P0, PT, R4, 0x1, PT ;  /* 0x000000010400780c */ /* 0x000fce0003f05070 */
[----:B------:R-:W-:Y:S06]  /*0e70*/  @!P1 BRA `(.L_x_62) ;  /* 0x0000000000749947 */ /* 0x000fec0003800000 */
[CC--:B------:R-:W-:Y:S02]  /*0e80*/  ISETP.GE.AND P2, PT, R27.reuse, R20.reuse, PT ;  /* 0x000000141b00720c */ /* 0x0c0fe40003f46270 */
[----:B------:R-:W-:-:S11]  /*0e90*/  ISETP.GT.AND P4, PT, R27, R20, PT ;  /* 0x000000141b00720c */ /* 0x000fd60003f84270 */
[----:B------:R-:W0:Y:S01]  /*0ea0*/  @P2 LDC R16, c[0x0][0x3a4] ;  /* 0x0000e900ff102b82 */ /* 0x000e220000000800 */
[----:B------:R-:W-:-:S07]  /*0eb0*/  @P2 LOP3.LUT R11, RZ, R20, RZ, 0x33, !PT ;  /* 0x00000014ff0b2212 */ /* 0x000fce00078e33ff */
[----:B------:R-:W2:Y:S08]  /*0ec0*/  @P4 LDC R13, c[0x0][0x3a4] ;  /* 0x0000e900ff0d4b82 */ /* 0x000eb00000000800 */
[----:B------:R-:W3:Y:S08]  /*0ed0*/  @P2 LDC.64 R4, c[0x0][0x388] ;  /* 0x0000e200ff042b82 */ /* 0x000ef00000000a00 */
[----:B------:R-:W4:Y:S01]  /*0ee0*/  @P4 LDC.64 R6, c[0x0][0x388] ;  /* 0x0000e200ff064b82 */ /* 0x000f220000000a00 */
[----:B0-----:R-:W-:-:S05]  /*0ef0*/  @P2 IMAD.IADD R15, R11, 0x1, R16 ;  /* 0x000000010b0f2824 */ /* 0x001fca00078e0210 */
[----:B------:R-:W-:Y:S02]  /*0f00*/  @P2 IADD3 R17, P3, PT, R12, R15, RZ ;  /* 0x0000000f0c112210 */ /* 0x000fe40007f7e0ff */
[----:B--2---:R-:W-:Y:S02]  /*0f10*/  @P4 IADD3 R11, PT, PT, -R20, -0x2, R13 ;  /* 0xfffffffe140b4810 */ /* 0x004fe40007ffe10d */
[----:B------:R-:W-:Y:S02]  /*0f20*/  @P2 LEA.HI.X.SX32 R18, R15, R0, 0x1, P3 ;  /* 0x000000000f122211 */ /* 0x000fe400018f0eff */
[----:B------:R-:W-:Y:S02]  /*0f30*/  @P4 IADD3 R13, P1, PT, R12, R11, RZ ;  /* 0x0000000b0c0d4210 */ /* 0x000fe40007f3e0ff */
[----:B---3--:R-:W-:Y:S02]  /*0f40*/  @P2 LEA R4, P3, R17, R4, 0x2 ;  /* 0x0000000411042211 */ /* 0x008fe400078610ff */
[----:B------:R-:W-:-:S02]  /*0f50*/  @P4 LEA.HI.X.SX32 R16, R11, R0, 0x1, P1 ;  /* 0x000000000b104211 */ /* 0x000fc400008f0eff */
[----:B------:R-:W-:Y:S02]  /*0f60*/  @P2 LEA.HI.X R5, R17, R5, R18, 0x2, P3 ;  /* 0x0000000511052211 */ /* 0x000fe400018f1412 */
[----:B----4-:R-:W-:-:S03]  /*0f70*/  @P4 LEA R6, P1, R13, R6, 0x2 ;  /* 0x000000060d064211 */ /* 0x010fc600078210ff */
[----:B------:R-:W2:Y:S01]  /*0f80*/  @P2 LDG.E.CONSTANT R4, desc[UR14][R4.64] ;  /* 0x0000000e04042981 */ /* 0x000ea2000c1e9900 */
[----:B------:R-:W-:-:S05]  /*0f90*/  @P4 LEA.HI.X R7, R13, R7, R16, 0x2, P1 ;  /* 0x000000070d074211 */ /* 0x000fca00008f1410 */
[----:B------:R-:W3:Y:S01]  /*0fa0*/  @P4 LDG.E.CONSTANT R6, desc[UR14][R6.64] ;  /* 0x0000000e06064981 */ /* 0x000ee2000c1e9900 */
[----:B------:R-:W0:Y:S01]  /*0fb0*/  S2UR UR5, SR_CgaCtaId ;  /* 0x00000000000579c3 */ /* 0x000e220000008800 */
[----:B------:R-:W-:Y:S01]  /*0fc0*/  UMOV UR4, 0x400 ;  /* 0x0000040000047882 */ /* 0x000fe20000000000 */
[----:B------:R-:W-:Y:S01]  /*0fd0*/  IMAD.IADD R11, R27, 0x1, -R20 ;  /* 0x000000011b0b7824 */ /* 0x000fe200078e0a14 */
[----:B0-----:R-:W-:-:S06]  /*0fe0*/  ULEA UR4, UR5, UR4, 0x18 ;  /* 0x0000000405047291 */ /* 0x001fcc000f8ec0ff */
[----:B------:R-:W-:-:S05]  /*0ff0*/  LEA R11, R11, UR4, 0x2 ;  /* 0x000000040b0b7c11 */ /* 0x000fca000f8e10ff */
[----:B------:R-:W2:Y:S04]  /*1000*/  @P2 LDS R16, [R11] ;  /* 0x000000000b102984 */ /* 0x000ea80000000800 */
[----:B------:R-:W3:Y:S01]  /*1010*/  @P4 LDS R18, [R11+-0x4] ;  /* 0xfffffc000b124984 */ /* 0x000ee20000000800 */
[----:B------:R-:W-:Y:S02]  /*1020*/  VIADD R20, R20, 0x2 ;  /* 0x0000000214147836 */ /* 0x000fe40000000000 */
[----:B--2---:R-:W-:-:S04]  /*1030*/  @P2 FFMA R3, R4, R16, R3 ;  /* 0x0000001004032223 */ /* 0x004fc80000000003 */
[----:B---3--:R-:W-:-:S07]  /*1040*/  @P4 FFMA R3, R18, R6, R3 ;  /* 0x0000000612034223 */ /* 0x008fce0000000003 */
.L_x_62:
[----:B------:R-:W-:Y:S05]  /*1050*/  @P0 BRA `(.L_x_61) ;  /* 0x0000000000440947 */ /* 0x000fea0003800000 */
[----:B------:R-:W-:-:S13]  /*1060*/  ISETP.GE.AND P0, PT, R27, R20, PT ;  /* 0x000000141b00720c */ /* 0x000fda0003f06270 */
[----:B------:R-:W-:Y:S05]  /*1070*/  @!P0 BRA `(.L_x_61) ;  /* 0x00000000003c8947 */ /* 0x000fea0003800000 */
[----:B------:R-:W0:Y:S01]  /*1080*/  LDC.64 R4, c[0x0][0x388] ;  /* 0x0000e200ff047b82 */ /* 0x000e220000000a00 */
[----:B------:R-:W-:-:S05]  /*1090*/  LOP3.LUT R6, RZ, R20, RZ, 0x33, !PT ;  /* 0x00000014ff067212 */ /* 0x000fca00078e33ff */
[----:B------:R-:W-:-:S05]  /*10a0*/  IMAD.IADD R9, R6, 0x1, R9 ;  /* 0x0000000106097824 */ /* 0x000fca00078e0209 */
[----:B------:R-:W-:-:S04]  /*10b0*/  IADD3 R6, P0, PT, R12, R9, RZ ;  /* 0x000000090c067210 */ /* 0x000fc80007f1e0ff */
[----:B------:R-:W-:Y:S02]  /*10c0*/  LEA.HI.X.SX32 R9, R9, R0, 0x1, P0 ;  /* 0x0000000009097211 */ /* 0x000fe400000f0eff */
[----:B0-----:R-:W-:-:S04]  /*10d0*/  LEA R4, P0, R6, R4, 0x2 ;  /* 0x0000000406047211 */ /* 0x001fc800078010ff */
[----:B------:R-:W-:-:S05]  /*10e0*/  LEA.HI.X R5, R6, R5, R9, 0x2, P0 ;  /* 0x0000000506057211 */ /* 0x000fca00000f1409 */
[----:B------:R-:W2:Y:S01]  /*10f0*/  LDG.E.CONSTANT R4, desc[UR14][R4.64] ;  /* 0x0000000e04047981 */ /* 0x000ea2000c1e9900 */
[----:B------:R-:W0:Y:S01]  /*1100*/  S2UR UR5, SR_CgaCtaId ;  /* 0x00000000000579c3 */ /* 0x000e220000008800 */
[----:B------:R-:W-:Y:S01]  /*1110*/  UMOV UR4, 0x400 ;  /* 0x0000040000047882 */ /* 0x000fe20000000000 */
[----:B------:R-:W-:Y:S01]  /*1120*/  IMAD.IADD R6, R27, 0x1, -R20 ;  /* 0x000000011b067824 */ /* 0x000fe200078e0a14 */
[----:B0-----:R-:W-:-:S06]  /*1130*/  ULEA UR4, UR5, UR4, 0x18 ;  /* 0x0000000405047291 */ /* 0x001fcc000f8ec0ff */
[----:B------:R-:W-:-:S06]  /*1140*/  LEA R6, R6, UR4, 0x2 ;  /* 0x0000000406067c11 */ /* 0x000fcc000f8e10ff */
[----:B------:R-:W2:Y:S02]  /*1150*/  LDS R6, [R6] ;  /* 0x0000000006067984 */ /* 0x000ea40000000800 */
[----:B--2---:R-:W-:-:S07]  /*1160*/  FFMA R3, R6, R4, R3 ;  /* 0x0000000406037223 */ /* 0x004fce0000000003 */
.L_x_61:
[----:B-1----:R-:W-:Y:S05]  /*1170*/  BSYNC.RECONVERGENT B0 ;  /* 0x0000000000007941 */ /* 0x002fea0003800200 */
.L_x_59:
[----:B0-----:R-:W0:Y:S01]  /*1180*/  LDC.64 R4, c[0x0][0x390] ;  /* 0x0000e400ff047b82 */ /* 0x001e220000000a00 */
[----:B------:R-:W2:Y:S01]  /*1190*/  LDCU UR4, c[0x0][0x3a0] ;  /* 0x00007400ff0477ac */ /* 0x000ea20008000800 */
[----:B------:R-:W-:Y:S02]  /*11a0*/  IMAD.IADD R7, R14, 0x1, R27 ;  /* 0x000000010e077824 */ /* 0x000fe400078e021b */
[----:B-1----:R-:W-:-:S05]  /*11b0*/  VIADD R27, R27, UR13 ;  /* 0x0000000d1b1b7c36 */ /* 0x002fca0008000000 */
[----:B--2---:R-:W-:Y:S01]  /*11c0*/  ISETP.GE.AND P0, PT, R27, UR4, PT ;  /* 0x000000041b007c0c */ /* 0x004fe2000bf06270 */
[----:B0-----:R-:W-:-:S05]  /*11d0*/  IMAD.WIDE R4, R7, 0x4, R4 ;  /* 0x0000000407047825 */ /* 0x001fca00078e0204 */
[----:B------:R2:W-:Y:S07]  /*11e0*/  STG.E desc[UR14][R4.64], R3 ;  /* 0x0000000304007986 */ /* 0x0005ee000c10190e */
[----:B------:R-:W-:Y:S05]  /*11f0*/  @!P0 BRA `(.L_x_63) ;  /* 0xfffffff000488947 */ /* 0x000fea000383ffff */
[----:B------:R-:W-:Y:S05]  /*1200*/  EXIT ;  /* 0x000000000000794d */ /* 0x000fea0003800000 */
.L_x_64:
        /* <DEDUP_REMOVED lines=15> */
.L_x_79:


//--------------------- .text._Z7conv_1dPKfS0_Pfiiii --------------------------
	.section	.text._Z7conv_1dPKfS0_Pfiiii,"ax",@progbits
	.align	128
        .global         _Z7conv_1dPKfS0_Pfiiii
        .type           _Z7conv_1dPKfS0_Pfiiii,@function
        .size           _Z7conv_1dPKfS0_Pfiiii,(.L_x_80 - _Z7conv_1dPKfS0_Pfiiii)
        .other          _Z7conv_1dPKfS0_Pfiiii,@"STO_CUDA_ENTRY STV_DEFAULT"
_Z7conv_1dPKfS0_Pfiiii:
.text._Z7conv_1dPKfS0_Pfiiii:
[----:B------:R-:W-:Y:S01]  /*0000*/  LDC R1, c[0x0][0x37c] ;  /* 0x0000df00ff017b82 */ /* 0x000fe20000000800 */
[----:B------:R-:W0:Y:S01]  /*0010*/  S2R R0, SR_TID.X ;  /* 0x0000000000007919 */ /* 0x000e220000002100 */
[----:B------:R-:W0:Y:S02]  /*0020*/  LDCU UR8, c[0x0][0x3a0] ;  /* 0x00007400ff0877ac */ /* 0x000e240008000800 */
[----:B0-----:R-:W-:-:S13]  /*0030*/  ISETP.GE.AND P0, PT, R0, UR8, PT ;  /* 0x0000000800007c0c */ /* 0x001fda000bf06270 */
[----:B------:R-:W-:Y:S05]  /*0040*/  @P0 EXIT ;  /* 0x000000000000094d */ /* 0x000fea0003800000 */
[----:B------:R-:W0:Y:S01]  /*0050*/  LDCU UR7, c[0x0][0x3a4] ;  /* 0x00007480ff0777ac */ /* 0x000e220008000800 */
[----:B------:R-:W-:Y:S01]  /*0060*/  S2UR UR5, SR_CTAID.Y ;  /* 0x00000000000579c3 */ /* 0x000fe20000002600 */
[----:B------:R-:W1:Y:S01]  /*0070*/  LDCU UR4, c[0x0][0x374] ;  /* 0x00006e80ff0477ac */ /* 0x000e620008000800 */
[----:B------:R-:W2:Y:S06]  /*0080*/  LDCU.64 UR16, c[0x0][0x358] ;  /* 0x00006b00ff1077ac */ /* 0x000eac0008000a00 */
[----:B------:R-:W1:Y:S01]  /*0090*/  S2UR UR6, SR_CTAID.X ;  /* 0x00000000000679c3 */ /* 0x000e620000002500 */
[----:B------:R-:W3:Y:S01]  /*00a0*/  LDCU UR15, c[0x0][0x360] ;  /* 0x00006c00ff0f77ac */ /* 0x000ee20008000800 */
[----:B0-----:R-:W-:-:S02]  /*00b0*/  UISETP.GT.AND UP0, UPT, UR7, URZ, UPT ;  /* 0x000000ff0700728c */ /* 0x001fc4000bf04270 */
[----:B-1----:R-:W-:Y:S02]  /*00c0*/  UIMAD UR4, UR4, UR6, UR5 ;  /* 0x00000006040472a4 */ /* 0x002fe4000f8e0205 */
[----:B------:R-:W-:Y:S02]  /*00d0*/  UIMAD UR5, UR5, UR7, URZ ;  /* 0x00000007050572a4 */ /* 0x000fe4000f8e02ff */
[----:B------:R-:W-:-:S03]  /*00e0*/  UIMAD UR4, UR4, UR8, URZ ;  /* 0x00000008040472a4 */ /* 0x000fc6000f8e02ff */
[----:B--23--:R-:W-:Y:S09]  /*00f0*/  BRA.U UP0, `(.L_x_65) ;  /* 0x0000000100207547 */ /* 0x00cff2000b800000 */
[----:B------:R-:W0:Y:S02]  /*0100*/  LDC.64 R4, c[0x0][0x390] ;  /* 0x0000e400ff047b82 */ /* 0x000e240000000a00 */
.L_x_66:
[C---:B------:R-:W-:Y:S02]  /*0110*/  VIADD R3, R0.reuse, UR4 ;  /* 0x0000000400037c36 */ /* 0x040fe40008000000 */
[----:B------:R-:W-:Y:S02]  /*0120*/  VIADD R0, R0, UR15 ;  /* 0x0000000f00007c36 */ /* 0x000fe40008000000 */
[----:B0-----:R-:W-:-:S03]  /*0130*/  IMAD.WIDE R2, R3, 0x4, R4 ;  /* 0x0000000403027825 */ /* 0x001fc600078e0204 */
[----:B------:R-:W-:Y:S02]  /*0140*/  ISETP.GE.AND P0, PT, R0, UR8, PT ;  /* 0x0000000800007c0c */ /* 0x000fe4000bf06270 */
[----:B------:R1:W-:Y:S11]  /*0150*/  STG.E desc[UR16][R2.64], RZ ;  /* 0x000000ff02007986 */ /* 0x0003f6000c101910 */
[----:B-1----:R-:W-:Y:S05]  /*0160*/  @!P0 BRA `(.L_x_66) ;  /* 0xfffffffc00e88947 */ /* 0x002fea000383ffff */
[----:B------:R-:W-:Y:S05]  /*0170*/  EXIT ;  /* 0x000000000000794d */ /* 0x000fea0003800000 */
.L_x_65:
[----:B------:R-:W-:Y:S02]  /*0180*/  ULOP3.LUT UR10, UR7, 0x7ffffff8, URZ, 0xc0, !UPT ;  /* 0x7ffffff8070a7892 */ /* 0x000fe4000f8ec0ff */
[----:B------:R-:W-:Y:S02]  /*0190*/  UIADD3 UR11, UPT, UPT, UR7, -0x6, URZ ;  /* 0xfffffffa070b7890 */ /* 0x000fe4000fffe0ff */
[----:B------:R-:W-:Y:S02]  /*01a0*/  UIADD3 UR12, UPT, UPT, UR7, -0x5, URZ ;  /* 0xfffffffb070c7890 */ /* 0x000fe4000fffe0ff */
[----:B------:R-:W-:Y:S02]  /*01b0*/  UIADD3 UR13, UPT, UPT, UR7, -0x4, URZ ;  /* 0xfffffffc070d7890 */ /* 0x000fe4000fffe0ff */
[----:B------:R-:W-:-:S12]  /*01c0*/  UIADD3 UR6, UPT, UPT, UR7, -0x3, URZ ;  /* 0xfffffffd07067890 */ /* 0x000fd8000fffe0ff */
.L_x_73:
[----:B0-----:R-:W0:Y:S01]  /*01d0*/  LDCU UR7, c[0x0][0x3a4] ;  /* 0x00007480ff0777ac */ /* 0x001e220008000800 */
[----:B------:R-:W-:Y:S02]  /*01e0*/  IMAD.MOV.U32 R2, RZ, RZ, RZ ;  /* 0x000000ffff027224 */ /* 0x000fe400078e00ff */
[----:B------:R-:W-:Y:S01]  /*01f0*/  IMAD.MOV.U32 R5, RZ, RZ, RZ ;  /* 0x000000ffff057224 */ /* 0x000fe200078e00ff */
[----:B0-----:R-:W-:-:S09]  /*0200*/  UISETP.GE.U32.AND UP0, UPT, UR7, 0x8, UPT ;  /* 0x000000080700788c */ /* 0x001fd2000bf06070 */
[----:B------:R-:W-:Y:S05]  /*0210*/  BRA.U !UP0, `(.L_x_67) ;  /* 0x0000000508f47547 */ /* 0x000fea000b800000 */
[----:B------:R-:W0:Y:S01]  /*0220*/  LDCU.64 UR18, c[0x0][0x380] ;  /* 0x00007000ff1277ac */ /* 0x000e220008000a00 */
[----:B------:R-:W-:Y:S01]  /*0230*/  IMAD.U32 R3, RZ, RZ, UR4 ;  /* 0x00000004ff037e24 */ /* 0x000fe2000f8e00ff */
[C---:B------:R-:W-:Y:S01]  /*0240*/  IADD3 R25, P0, PT, R0.reuse, UR4, RZ ;  /* 0x0000000400197c10 */ /* 0x040fe2000ff1e0ff */
[C---:B------:R-:W-:Y:S01]  /*0250*/  VIADD R12, R0.reuse, 0xffffffff ;  /* 0xffffffff000c7836 */ /* 0x040fe20000000000 */
[----:B------:R-:W-:Y:S01]  /*0260*/  UIADD3 UR8, UPT, UPT, UR7, -0x8, URZ ;  /* 0xfffffff807087890 */ /* 0x000fe2000fffe0ff */
[----:B------:R-:W-:Y:S01]  /*0270*/  IMAD.MOV.U32 R9, RZ, RZ, RZ ;  /* 0x000000ffff097224 */ /* 0x000fe200078e00ff */
[----:B------:R-:W-:Y:S01]  /*0280*/  SHF.R.S32.HI R3, RZ, 0x1f, R3 ;  /* 0x0000001fff037819 */ /* 0x000fe20000011403 */
[----:B------:R-:W-:Y:S01]  /*0290*/  UIADD3 UR9, UPT, UPT, UR7, -0x7, URZ ;  /* 0xfffffff907097890 */ /* 0x000fe2000fffe0ff */
[----:B------:R-:W-:Y:S01]  /*02a0*/  IMAD.U32 R11, RZ, RZ, UR6 ;  /* 0x00000006ff0b7e24 */ /* 0x000fe2000f8e00ff */
[----:B------:R-:W-:Y:S01]  /*02b0*/  UIADD3 UR14, UPT, UPT, UR7, -0x2, URZ ;  /* 0xfffffffe070e7890 */ /* 0x000fe2000fffe0ff */
[----:B------:R-:W-:Y:S01]  /*02c0*/  LEA.HI.X.SX32 R2, R0, R3, 0x1, P0 ;  /* 0x0000000300027211 */ /* 0x000fe200000f0eff */
[----:B------:R-:W-:Y:S01]  /*02d0*/  UIADD3 UR7, UPT, UPT, UR7, -0x1, URZ ;  /* 0xffffffff07077890 */ /* 0x000fe2000fffe0ff */
[----:B------:R-:W-:-:S02]  /*02e0*/  IMAD.U32 R5, RZ, RZ, UR13 ;  /* 0x0000000dff057e24 */ /* 0x000fc4000f8e00ff */
[----:B------:R-:W-:Y:S02]  /*02f0*/  IMAD.U32 R6, RZ, RZ, UR12 ;  /* 0x0000000cff067e24 */ /* 0x000fe4000f8e00ff */
[----:B------:R-:W-:Y:S01]  /*0300*/  IMAD.U32 R7, RZ, RZ, UR11 ;  /* 0x0000000bff077e24 */ /* 0x000fe2000f8e00ff */
[C---:B0-----:R-:W-:Y:S01]  /*0310*/  LEA R24, P1, R25.reuse, UR18, 0x2 ;  /* 0x0000001219187c11 */ /* 0x041fe2000f8210ff */
[----:B------:R-:W-:Y:S02]  /*0320*/  IMAD.U32 R10, RZ, RZ, UR8 ;  /* 0x00000008ff0a7e24 */ /* 0x000fe4000f8e00ff */
[----:B------:R-:W-:Y:S01]  /*0330*/  IMAD.U32 R8, RZ, RZ, UR9 ;  /* 0x00000009ff087e24 */ /* 0x000fe2000f8e00ff */
[----:B------:R-:W-:Y:S01]  /*0340*/  LEA.HI.X R25, R25, UR19, R2, 0x2, P1 ;  /* 0x0000001319197c11 */ /* 0x000fe200088f1402 */
[----:B------:R-:W-:Y:S01]  /*0350*/  IMAD.MOV.U32 R2, RZ, RZ, RZ ;  /* 0x000000ffff027224 */ /* 0x000fe200078e00ff */
[----:B------:R-:W-:Y:S01]  /*0360*/  IADD3 R24, P0, PT, R24, -0xc, RZ ;  /* 0xfffffff418187810 */ /* 0x000fe20007f1e0ff */
[----:B------:R-:W-:-:S02]  /*0370*/  IMAD.U32 R13, RZ, RZ, UR14 ;  /* 0x0000000eff0d7e24 */ /* 0x000fc4000f8e00ff */
[----:B------:R-:W-:Y:S01]  /*0380*/  IMAD.U32 R4, RZ, RZ, UR7 ;  /* 0x00000007ff047e24 */ /* 0x000fe2000f8e00ff */
[----:B------:R-:W-:-:S09]  /*0390*/  IADD3.X R25, PT, PT, R25, -0x1, RZ, P0, !PT ;  /* 0xffffffff19197810 */ /* 0x000fd200007fe4ff */
.L_x_68:
[----:B------:R-:W0:Y:S01]  /*03a0*/  LDC.64 R18, c[0x0][0x380] ;  /* 0x0000e000ff127b82 */ /* 0x000e220000000a00 */
[CC--:B------:R-:W-:Y:S01]  /*03b0*/  ISETP.GE.AND P5, PT, R0.reuse, R9.reuse, PT ;  /* 0x000000090000720c */ /* 0x0c0fe20003fa6270 */
[----:B------:R-:W-:Y:S01]  /*03c0*/  VIADD R15, R9, 0x2 ;  /* 0x00000002090f7836 */ /* 0x000fe20000000000 */
[----:B------:R-:W-:Y:S01]  /*03d0*/  ISETP.GT.AND P4, PT, R0, R9, PT ;  /* 0x000000090000720c */ /* 0x000fe20003f84270 */
[----:B------:R-:W-:-:S03]  /*03e0*/  USHF.R.S32.HI UR7, URZ, 0x1f, UR5 ;  /* 0x0000001fff077899 */ /* 0x000fc60008011405 */
[----:B------:R-:W-:Y:S01]  /*03f0*/  ISETP.GE.AND P0, PT, R0, R15, PT ;  /* 0x0000000f0000720c */ /* 0x000fe20003f06270 */
[----:B------:R-:W1:Y:S08]  /*0400*/  LDC.64 R16, c[0x0][0x388] ;  /* 0x0000e200ff107b82 */ /* 0x000e700000000a00 */
[----:B------:R-:W2:Y:S01]  /*0410*/  @P5 LDC.64 R14, c[0x0][0x388] ;  /* 0x0000e200ff0e5b82 */ /* 0x000ea20000000a00 */
[----:B------:R-:W-:-:S04]  /*0420*/  @P4 IADD3 R21, P1, PT, R12, UR4, RZ ;  /* 0x000000040c154c10 */ /* 0x000fc8000ff3e0ff */
[----:B------:R-:W-:Y:S02]  /*0430*/  @P4 LEA.HI.X.SX32 R22, R12, R3, 0x1, P1 ;  /* 0x000000030c164211 */ /* 0x000fe400008f0eff */
[----:B0-----:R-:W-:-:S04]  /*0440*/  @P4 LEA R20, P1, R21, R18, 0x2 ;  /* 0x0000001215144211 */ /* 0x001fc800078210ff */
[----:B------:R-:W-:Y:S02]  /*0450*/  @P4 LEA.HI.X R21, R21, R19, R22, 0x2, P1 ;  /* 0x0000001315154211 */ /* 0x000fe400008f1416 */
[----:B------:R-:W0:Y:S01]  /*0460*/  @P0 LDC.64 R18, c[0x0][0x388] ;  /* 0x0000e200ff120b82 */ /* 0x000e220000000a00 */
[----:B------:R-:W-:-:S03]  /*0470*/  @P4 IADD3 R22, P1, PT, R13, UR5, RZ ;  /* 0x000000050d164c10 */ /* 0x000fc6000ff3e0ff */
[----:B------:R-:W3:Y:S01]  /*0480*/  @P4 LDG.E.CONSTANT R21, desc[UR16][R20.64] ;  /* 0x0000001014154981 */ /* 0x000ee2000c1e9900 */
[----:B-1----:R-:W-:Y:S02]  /*0490*/  @P4 LEA R16, P2, R22, R16, 0x2 ;  /* 0x0000001016104211 */ /* 0x002fe400078410ff */
[----:B------:R-:W-:Y:S02]  /*04a0*/  @P4 LEA.HI.X.SX32 R23, R13, UR7, 0x1, P1 ;  /* 0x000000070d174c11 */ /* 0x000fe400088f0eff */
[----:B------:R-:W-:Y:S02]  /*04b0*/  @P5 IADD3 R26, P1, PT, R4, UR5, RZ ;  /* 0x00000005041a5c10 */ /* 0x000fe4000ff3e0ff */
[----:B------:R-:W-:Y:S01]  /*04c0*/  @P4 LEA.HI.X R17, R22, R17, R23, 0x2, P2 ;  /* 0x0000001116114211 */ /* 0x000fe200010f1417 */
[----:B------:R-:W-:Y:S01]  /*04d0*/  VIADD R23, R9, 0x3 ;  /* 0x0000000309177836 */ /* 0x000fe20000000000 */
[----:B--2---:R-:W-:Y:S02]  /*04e0*/  @P5 LEA R22, P2, R26, R14, 0x2 ;  /* 0x0000000e1a165211 */ /* 0x004fe400078410ff */
[----:B------:R-:W-:-:S02]  /*04f0*/  @P5 LEA.HI.X.SX32 R14, R4, UR7, 0x1, P1 ;  /* 0x00000007040e5c11 */ /* 0x000fc400088f0eff */
[----:B------:R-:W-:Y:S02]  /*0500*/  ISETP.GE.AND P3, PT, R0, R23, PT ;  /* 0x000000170000720c */ /* 0x000fe40003f66270 */
[----:B------:R-:W-:Y:S02]  /*0510*/  @P5 LEA.HI.X R23, R26, R15, R14, 0x2, P2 ;  /* 0x0000000f1a175211 */ /* 0x000fe400010f140e */
[----:B------:R-:W-:-:S03]  /*0520*/  @P0 IADD3 R14, P1, PT, R11, UR5, RZ ;  /* 0x000000050b0e0c10 */ /* 0x000fc6000ff3e0ff */
[----:B------:R1:W2:Y:S01]  /*0530*/  @P5 LDG.E.CONSTANT R27, desc[UR16][R22.64] ;  /* 0x00000010161b5981 */ /* 0x0002a2000c1e9900 */
[----:B------:R-:W-:Y:S02]  /*0540*/  @P0 LEA.HI.X.SX32 R15, R11, UR7, 0x1, P1 ;  /* 0x000000070b0f0c11 */ /* 0x000fe400088f0eff */
[----:B0-----:R-:W-:-:S04]  /*0550*/  @P0 LEA R18, P2, R14, R18, 0x2 ;  /* 0x000000120e120211 */ /* 0x001fc800078410ff */
[----:B------:R-:W-:Y:S02]  /*0560*/  @P0 LEA.HI.X R19, R14, R19, R15, 0x2, P2 ;  /* 0x000000130e130211 */ /* 0x000fe400010f140f */
[----:B------:R-:W0:Y:S01]  /*0570*/  @P3 LDC.64 R14, c[0x0][0x388] ;  /* 0x0000e200ff0e3b82 */ /* 0x000e220000000a00 */
[----:B-1----:R-:W-:Y:S02]  /*0580*/  IMAD.MOV.U32 R22, RZ, RZ, R24 ;  /* 0x000000ffff167224 */ /* 0x002fe400078e0018 */
[----:B------:R-:W-:Y:S01]  /*0590*/  IMAD.MOV.U32 R23, RZ, RZ, R25 ;  /* 0x000000ffff177224 */ /* 0x000fe200078e0019 */
[C---:B------:R-:W-:Y:S01]  /*05a0*/  @P3 IADD3 R28, P1, PT, R5.reuse, UR5, RZ ;  /* 0x00000005051c3c10 */ /* 0x040fe2000ff3e0ff */
[----:B------:R1:W3:Y:S04]  /*05b0*/  @P4 LDG.E.CONSTANT R24, desc[UR16][R16.64] ;  /* 0x0000001010184981 */ /* 0x0002e8000c1e9900 */
[----:B------:R-:W2:Y:S04]  /*05c0*/  @P5 LDG.E.CONSTANT R25, desc[UR16][R22.64+0xc] ;  /* 0x00000c1016195981 */ /* 0x000ea8000c1e9900 */
[----:B------:R-:W4:Y:S01]  /*05d0*/  @P0 LDG.E.CONSTANT R29, desc[UR16][R18.64] ;  /* 0x00000010121d0981 */ /* 0x000f22000c1e9900 */
[----:B-1----:R-:W-:-:S03]  /*05e0*/  @P3 LEA.HI.X.SX32 R16, R5, UR7, 0x1, P1 ;  /* 0x0000000705103c11 */ /* 0x002fc600088f0eff */
[----:B------:R-:W4:Y:S04]  /*05f0*/  @P0 LDG.E.CONSTANT R26, desc[UR16][R22.64+0x4] ;  /* 0x00000410161a0981 */ /* 0x000f28000c1e9900 */
[----:B------:R-:W5:Y:S01]  /*0600*/  @P3 LDG.E.CONSTANT R20, desc[UR16][R22.64] ;  /* 0x0000001016143981 */ /* 0x000f62000c1e9900 */
[----:B0-----:R-:W-:-:S04]  /*0610*/  @P3 LEA R14, P1, R28, R14, 0x2 ;  /* 0x0000000e1c0e3211 */ /* 0x001fc800078210ff */
[----:B------:R-:W-:-:S05]  /*0620*/  @P3 LEA.HI.X R15, R28, R15, R16, 0x2, P1 ;  /* 0x0000000f1c0f3211 */ /* 0x000fca00008f1410 */
[----:B------:R0:W5:Y:S01]  /*0630*/  @P3 LDG.E.CONSTANT R28, desc[UR16][R14.64] ;  /* 0x000000100e1c3981 */ /* 0x000162000c1e9900 */
[C---:B------:R-:W-:Y:S02]  /*0640*/  VIADD R17, R9.reuse, 0x5 ;  /* 0x0000000509117836 */ /* 0x040fe40000000000 */
[----:B0-----:R-:W-:-:S05]  /*0650*/  VIADD R15, R9, 0x4 ;  /* 0x00000004090f7836 */ /* 0x001fca0000000000 */
[C---:B------:R-:W-:Y:S02]  /*0660*/  ISETP.GE.AND P2, PT, R0.reuse, R15, PT ;  /* 0x0000000f0000720c */ /* 0x040fe40003f46270 */
[----:B------:R-:W-:Y:S01]  /*0670*/  ISETP.GE.AND P1, PT, R0, R17, PT ;  /* 0x000000110000720c */ /* 0x000fe20003f26270 */
[----:B------:R-:W-:-:S10]  /*0680*/  VIADD R17, R9, 0x6 ;  /* 0x0000000609117836 */ /* 0x000fd40000000000 */
[----:B------:R-:W0:Y:S01]  /*0690*/  @P2 LDC.64 R18, c[0x0][0x388] ;  /* 0x0000e200ff122b82 */ /* 0x000e220000000a00 */
[----:B------:R-:W-:Y:S02]  /*06a0*/  VIADD R15, R9, 0x7 ;  /* 0x00000007090f7836 */ /* 0x000fe40000000000 */
[----:B--2---:R-:W-:Y:S01]  /*06b0*/  @P5 FFMA R2, R25, R27, R2 ;  /* 0x0000001b19025223 */ /* 0x004fe20000000002 */
[C---:B------:R-:W-:Y:S01]  /*06c0*/  ISETP.GE.AND P5, PT, R0.reuse, R17, PT ;  /* 0x000000110000720c */ /* 0x040fe20003fa6270 */
[----:B------:R-:W2:Y:S03]  /*06d0*/  @P1 LDG.E.CONSTANT R27, desc[UR16][R22.64+-0x8] ;  /* 0xfffff810161b1981 */ /* 0x000ea6000c1e9900 */
[----:B------:R-:W1:Y:S01]  /*06e0*/  @P1 LDC.64 R16, c[0x0][0x388] ;  /* 0x0000e200ff101b82 */ /* 0x000e620000000a00 */
[----:B---3--:R-:W-:Y:S01]  /*06f0*/  @P4 FFMA R2, R21, R24, R2 ;  /* 0x0000001815024223 */ /* 0x008fe20000000002 */
[----:B------:R-:W-:-:S03]  /*0700*/  ISETP.GE.AND P4, PT, R0, R15, PT ;  /* 0x0000000f0000720c */ /* 0x000fc60003f86270 */
[----:B----4-:R-:W-:Y:S01]  /*0710*/  @P0 FFMA R2, R26, R29, R2 ;  /* 0x0000001d1a020223 */ /* 0x010fe20000000002 */
[----:B------:R-:W-:-:S03]  /*0720*/  @P2 IADD3 R21, P0, PT, R6, UR5, RZ ;  /* 0x0000000506152c10 */ /* 0x000fc6000ff1e0ff */
[----:B------:R-:W3:Y:S01]  /*0730*/  @P5 LDC.64 R14, c[0x0][0x388] ;  /* 0x0000e200ff0e5b82 */ /* 0x000ee20000000a00 */
[----:B0-----:R-:W-:Y:S01]  /*0740*/  @P2 LEA R24, P6, R21, R18, 0x2 ;  /* 0x0000001215182211 */ /* 0x001fe200078c10ff */
[----:B------:R-:W4:Y:S01]  /*0750*/  @P5 LDG.E.CONSTANT R29, desc[UR16][R22.64+-0xc] ;  /* 0xfffff410161d5981 */ /* 0x000f22000c1e9900 */
[----:B------:R-:W-:-:S04]  /*0760*/  @P2 LEA.HI.X.SX32 R18, R6, UR7, 0x1, P0 ;  /* 0x0000000706122c11 */ /* 0x000fc800080f0eff */
[----:B------:R-:W-:Y:S02]  /*0770*/  @P2 LEA.HI.X R25, R21, R19, R18, 0x2, P6 ;  /* 0x0000001315192211 */ /* 0x000fe400030f1412 */
[----:B------:R-:W0:Y:S01]  /*0780*/  @P4 LDC.64 R18, c[0x0][0x388] ;  /* 0x0000e200ff124b82 */ /* 0x000e220000000a00 */
[----:B-----5:R-:W-:Y:S01]  /*0790*/  @P3 FFMA R2, R20, R28, R2 ;  /* 0x0000001c14023223 */ /* 0x020fe20000000002 */
[C---:B------:R-:W-:Y:S02]  /*07a0*/  @P1 IADD3 R20, P0, PT, R7.reuse, UR5, RZ ;  /* 0x0000000507141c10 */ /* 0x040fe4000ff1e0ff */
[----:B------:R5:W2:Y:S02]  /*07b0*/  @P2 LDG.E.CONSTANT R25, desc[UR16][R24.64] ;  /* 0x0000001018192981 */ /* 0x000aa4000c1e9900 */
[----:B-1----:R-:W-:Y:S02]  /*07c0*/  @P1 LEA R16, P3, R20, R16, 0x2 ;  /* 0x0000001014101211 */ /* 0x002fe400078610ff */
[----:B------:R-:W-:-:S04]  /*07d0*/  @P1 LEA.HI.X.SX32 R21, R7, UR7, 0x1, P0 ;  /* 0x0000000707151c11 */ /* 0x000fc800080f0eff */
[----:B------:R-:W-:Y:S02]  /*07e0*/  @P1 LEA.HI.X R17, R20, R17, R21, 0x2, P3 ;  /* 0x0000001114111211 */ /* 0x000fe400018f1415 */
[----:B------:R-:W-:-:S04]  /*07f0*/  @P5 IADD3 R20, P0, PT, R8, UR5, RZ ;  /* 0x0000000508145c10 */ /* 0x000fc8000ff1e0ff */
[----:B------:R-:W-:Y:S01]  /*0800*/  @P5 LEA.HI.X.SX32 R21, R8, UR7, 0x1, P0 ;  /* 0x0000000708155c11 */ /* 0x000fe200080f0eff */
[----:B------:R-:W4:Y:S01]  /*0810*/  @P1 LDG.E.CONSTANT R17, desc[UR16][R16.64] ;  /* 0x0000001010111981 */ /* 0x000f22000c1e9900 */
[----:B---3--:R-:W-:-:S04]  /*0820*/  @P5 LEA R14, P3, R20, R14, 0x2 ;  /* 0x0000000e140e5211 */ /* 0x008fc800078610ff */
[----:B------:R-:W-:Y:S02]  /*0830*/  @P5 LEA.HI.X R15, R20, R15, R21, 0x2, P3 ;  /* 0x0000000f140f5211 */ /* 0x000fe400018f1415 */
[----:B------:R-:W2:Y:S01]  /*0840*/  @P2 LDG.E.CONSTANT R21, desc[UR16][R22.64+-0x4] ;  /* 0xfffffc1016152981 */ /* 0x000ea2000c1e9900 */
[----:B------:R-:W-:-:S03]  /*0850*/  @P4 IADD3 R20, P0, PT, R10, UR5, RZ ;  /* 0x000000050a144c10 */ /* 0x000fc6000ff1e0ff */
[----:B------:R-:W3:Y:S01]  /*0860*/  @P5 LDG.E.CONSTANT R14, desc[UR16][R14.64] ;  /* 0x000000100e0e5981 */ /* 0x000ee2000c1e9900 */
[----:B------:R-:W-:Y:S02]  /*0870*/  @P4 LEA.HI.X.SX32 R26, R10, UR7, 0x1, P0 ;  /* 0x000000070a1a4c11 */ /* 0x000fe400080f0eff */
[----:B0-----:R-:W-:-:S04]  /*0880*/  @P4 LEA R18, P0, R20, R18, 0x2 ;  /* 0x0000001214124211 */ /* 0x001fc800078010ff */
[----:B------:R-:W-:Y:S02]  /*0890*/  @P4 LEA.HI.X R19, R20, R19, R26, 0x2, P0 ;  /* 0x0000001314134211 */ /* 0x000fe400000f141a */
[----:B------:R-:W3:Y:S04]  /*08a0*/  @P4 LDG.E.CONSTANT R20, desc[UR16][R22.64+-0x10] ;  /* 0xfffff01016144981 */ /* 0x000ee8000c1e9900 */
[----:B------:R-:W3:Y:S01]  /*08b0*/  @P4 LDG.E.CONSTANT R19, desc[UR16][R18.64] ;  /* 0x0000001012134981 */ /* 0x000ee2000c1e9900 */
[----:B-----5:R-:W-:Y:S01]  /*08c0*/  IADD3 R24, P0, PT, R22, -0x20, RZ ;  /* 0xffffffe016187810 */ /* 0x020fe20007f1e0ff */
[----:B------:R-:W-:Y:S02]  /*08d0*/  VIADD R9, R9, 0x8 ;  /* 0x0000000809097836 */ /* 0x000fe40000000000 */
[----:B------:R-:W-:-:S02]  /*08e0*/  VIADD R13, R13, 0xfffffff8 ;  /* 0xfffffff80d0d7836 */ /* 0x000fc40000000000 */
        /* <DEDUP_REMOVED lines=8> */
[----:B--2---:R-:W-:Y:S01]  /*0970*/  @P2 FFMA R2, R21, R25, R2 ;  /* 0x0000001915022223 */ /* 0x004fe20000000002 */
[----:B------:R-:W-:Y:S02]  /*0980*/  IADD3.X R25, PT, PT, R23, -0x1, RZ, P0, !PT ;  /* 0xffffffff17197810 */ /* 0x000fe400007fe4ff */
[----:B------:R-:W-:Y:S01]  /*0990*/  ISETP.NE.AND P0, PT, R9, UR10, PT ;  /* 0x0000000a09007c0c */ /* 0x000fe2000bf05270 */
[----:B----4-:R-:W-:-:S04]  /*09a0*/  @P1 FFMA R2, R27, R17, R2 ;  /* 0x000000111b021223 */ /* 0x010fc80000000002 */
[----:B---3--:R-:W-:-:S04]  /*09b0*/  @P5 FFMA R2, R29, R14, R2 ;  /* 0x0000000e1d025223 */ /* 0x008fc80000000002 */
[----:B------:R-:W-:-:S04]  /*09c0*/  @P4 FFMA R2, R20, R19, R2 ;  /* 0x0000001314024223 */ /* 0x000fc80000000002 */
[----:B------:R-:W-:Y:S05]  /*09d0*/  @P0 BRA `(.L_x_68) ;  /* 0xfffffff800700947 */ /* 0x000fea000383ffff */
[----:B------:R-:W-:-:S07]  /*09e0*/  IMAD.U32 R5, RZ, RZ, UR10 ;  /* 0x0000000aff057e24 */ /* 0x000fce000f8e00ff */
.L_x_67:
[----:B------:R-:W0:Y:S02]  /*09f0*/  LDCU UR7, c[0x0][0x3a4] ;  /* 0x00007480ff0777ac */ /* 0x000e240008000800 */
[----:B0-----:R-:W-:-:S04]  /*0a00*/  ULOP3.LUT UR8, UR7, 0x7, URZ, 0xc0, !UPT ;  /* 0x0000000707087892 */ /* 0x001fc8000f8ec0ff */
[----:B------:R-:W-:-:S09]  /*0a10*/  UISETP.NE.AND UP0, UPT, UR8, URZ, UPT ;  /* 0x000000ff0800728c */ /* 0x000fd2000bf05270 */
[----:B------:R-:W-:Y:S05]  /*0a20*/  BRA.U !UP0, `(.L_x_69) ;  /* 0x0000000508fc7547 */ /* 0x000fea000b800000 */
[----:B------:R-:W-:Y:S01]  /*0a30*/  ULOP3.LUT UR9, UR7, 0x3, URZ, 0xc0, !UPT ;  /* 0x0000000307097892 */ /* 0x000fe2000f8ec0ff */
[----:B------:R-:W-:Y:S01]  /*0a40*/  IMAD.U32 R3, RZ, RZ, UR4 ;  /* 0x00000004ff037e24 */ /* 0x000fe2000f8e00ff */
[----:B------:R-:W-:Y:S01]  /*0a50*/  UIADD3 UR7, UPT, UPT, UR8, -0x1, URZ ;  /* 0xffffffff08077890 */ /* 0x000fe2000fffe0ff */
[----:B------:R-:W-:Y:S01]  /*0a60*/  IMAD.U32 R4, RZ, RZ, UR5 ;  /* 0x00000005ff047e24 */ /* 0x000fe2000f8e00ff */
[----:B------:R-:W-:Y:S02]  /*0a70*/  UISETP.NE.AND UP1, UPT, UR9, URZ, UPT ;  /* 0x000000ff0900728c */ /* 0x000fe4000bf25270 */
[----:B------:R-:W-:Y:S01]  /*0a80*/  UISETP.GE.U32.AND UP0, UPT, UR7, 0x3, UPT ;  /* 0x000000030700788c */ /* 0x000fe2000bf06070 */
[----:B------:R-:W-:Y:S02]  /*0a90*/  SHF.R.S32.HI R3, RZ, 0x1f, R3 ;  /* 0x0000001fff037819 */ /* 0x000fe40000011403 */
[----:B------:R-:W-:-:S06]  /*0aa0*/  SHF.R.S32.HI R4, RZ, 0x1f, R4 ;  /* 0x0000001fff047819 */ /* 0x000fcc0000011404 */
[----:B------:R-:W-:Y:S05]  /*0ab0*/  BRA.U !UP0, `(.L_x_70) ;  /* 0x0000000108e47547 */ /* 0x000fea000b800000 */
[CC--:B------:R-:W-:Y:S01]  /*0ac0*/  ISETP.GE.AND P3, PT, R0.reuse, R5.reuse, PT ;  /* 0x000000050000720c */ /* 0x0c0fe20003f66270 */
[----:B------:R-:W0:Y:S01]  /*0ad0*/  LDCU UR7, c[0x0][0x3a4] ;  /* 0x00007480ff0777ac */ /* 0x000e220008000800 */
[CC--:B------:R-:W-:Y:S01]  /*0ae0*/  ISETP.GT.AND P2, PT, R0.reuse, R5.reuse, PT ;  /* 0x000000050000720c */ /* 0x0c0fe20003f44270 */
[C---:B------:R-:W-:Y:S01]  /*0af0*/  VIADD R7, R5.reuse, 0x2 ;  /* 0x0000000205077836 */ /* 0x040fe20000000000 */
[----:B------:R-:W-:Y:S01]  /*0b00*/  LOP3.LUT R9, RZ, R5, RZ, 0x33, !PT ;  /* 0x00000005ff097212 */ /* 0x000fe200078e33ff */
[----:B------:R-:W1:Y:S01]  /*0b10*/  LDCU.64 UR18, c[0x0][0x380] ;  /* 0x00007000ff1277ac */ /* 0x000e620008000a00 */
[C---:B------:R-:W-:Y:S02]  /*0b20*/  IMAD.IADD R6, R0.reuse, 0x1, -R5 ;  /* 0x0000000100067824 */ /* 0x040fe400078e0a05 */
[----:B------:R-:W-:Y:S01]  /*0b30*/  ISETP.GE.AND P1, PT, R0, R7, PT ;  /* 0x000000070000720c */ /* 0x000fe20003f26270 */
[----:B------:R-:W-:Y:S02]  /*0b40*/  VIADD R7, R5, 0x3 ;  /* 0x0000000305077836 */ /* 0x000fe40000000000 */
[----:B------:R-:W-:-:S02]  /*0b50*/  IADD3 R11, P4, PT, R6, UR4, RZ ;  /* 0x00000004060b7c10 */ /* 0x000fc4000ff9e0ff */
[----:B------:R-:W2:Y:S01]  /*0b60*/  @P3 LDC.64 R16, c[0x0][0x388] ;  /* 0x0000e200ff103b82 */ /* 0x000ea20000000a00 */
[----:B------:R-:W-:Y:S01]  /*0b70*/  ISETP.GE.AND P0, PT, R0, R7, PT ;  /* 0x000000070000720c */ /* 0x000fe20003f06270 */
[C---:B------:R-:W-:Y:S01]  /*0b80*/  @P2 IMAD.IADD R10, R9.reuse, 0x1, R0 ;  /* 0x00000001090a2824 */ /* 0x040fe200078e0200 */
[----:B------:R-:W-:Y:S01]  /*0b90*/  LEA.HI.X.SX32 R22, R6, R3, 0x1, P4 ;  /* 0x0000000306167211 */ /* 0x000fe200020f0eff */
[----:B0-----:R-:W-:Y:S01]  /*0ba0*/  @P3 VIADD R7, R9, UR7 ;  /* 0x0000000709073c36 */ /* 0x001fe20008000000 */
[----:B------:R-:W-:-:S03]  /*0bb0*/  IADD3 R18, PT, PT, -R5, UR7, RZ ;  /* 0x0000000705127c10 */ /* 0x000fc6000fffe1ff */
[----:B------:R-:W0:Y:S01]  /*0bc0*/  @P2 LDC.64 R12, c[0x0][0x388] ;  /* 0x0000e200ff0c2b82 */ /* 0x000e220000000a00 */
[----:B-1----:R-:W-:Y:S02]  /*0bd0*/  LEA R6, P4, R11, UR18, 0x2 ;  /* 0x000000120b067c11 */ /* 0x002fe4000f8810ff */
[C---:B------:R-:W-:Y:S01]  /*0be0*/  @P3 IADD3 R20, P5, PT, R7.reuse, UR5, RZ ;  /* 0x0000000507143c10 */ /* 0x040fe2000ffbe0ff */
[C---:B------:R-:W-:Y:S02]  /*0bf0*/  @P2 VIADD R19, R18.reuse, 0xfffffffe ;  /* 0xfffffffe12132836 */ /* 0x040fe40000000000 */
[----:B------:R-:W-:Y:S02]  /*0c00*/  @P0 VIADD R23, R18, 0xfffffffc ;  /* 0xfffffffc12170836 */ /* 0x000fe40000000000 */
[----:B------:R-:W1:Y:S01]  /*0c10*/  @P1 LDC.64 R14, c[0x0][0x388] ;  /* 0x0000e200ff0e1b82 */ /* 0x000e620000000a00 */
[----:B------:R-:W-:Y:S02]  /*0c20*/  @P3 LEA.HI.X.SX32 R21, R7, R4, 0x1, P5 ;  /* 0x0000000407153211 */ /* 0x000fe400028f0eff */
[----:B------:R-:W-:-:S02]  /*0c30*/  LEA.HI.X R7, R11, UR19, R22, 0x2, P4 ;  /* 0x000000130b077c11 */ /* 0x000fc4000a0f1416 */
[----:B------:R-:W-:-:S03]  /*0c40*/  @P2 IADD3 R11, P4, PT, R10, UR4, RZ ;  /* 0x000000040a0b2c10 */ /* 0x000fc6000ff9e0ff */
[----:B------:R-:W3:Y:S01]  /*0c50*/  @P0 LDC.64 R8, c[0x0][0x388] ;  /* 0x0000e200ff080b82 */ /* 0x000ee20000000a00 */
[----:B--2---:R-:W-:Y:S02]  /*0c60*/  @P3 LEA R16, P5, R20, R16, 0x2 ;  /* 0x0000001014103211 */ /* 0x004fe400078a10ff */
[----:B------:R-:W-:Y:S02]  /*0c70*/  @P2 LEA.HI.X.SX32 R24, R10, R3, 0x1, P4 ;  /* 0x000000030a182211 */ /* 0x000fe400020f0eff */
[----:B------:R-:W-:Y:S01]  /*0c80*/  @P3 LEA.HI.X R17, R20, R17, R21, 0x2, P5 ;  /* 0x0000001114113211 */ /* 0x000fe200028f1415 */
[----:B------:R-:W-:Y:S01]  /*0c90*/  @P1 VIADD R21, R18, 0xfffffffd ;  /* 0xfffffffd12151836 */ /* 0x000fe20000000000 */
[----:B------:R-:W-:Y:S02]  /*0ca0*/  @P2 IADD3 R20, P5, PT, R19, UR5, RZ ;  /* 0x0000000513142c10 */ /* 0x000fe4000ffbe0ff */
[----:B------:R-:W-:Y:S02]  /*0cb0*/  @P2 LEA R10, P4, R11, UR18, 0x2 ;  /* 0x000000120b0a2c11 */ /* 0x000fe4000f8810ff */
[----:B------:R-:W-:Y:S01]  /*0cc0*/  @P2 LEA.HI.X.SX32 R22, R19, R4, 0x1, P5 ;  /* 0x0000000413162211 */ /* 0x000fe200028f0eff */
[----:B------:R-:W2:Y:S01]  /*0cd0*/  @P3 LDG.E.CONSTANT R17, desc[UR16][R16.64] ;  /* 0x0000001010113981 */ /* 0x000ea2000c1e9900 */
[----:B0-----:R-:W-:-:S02]  /*0ce0*/  @P2 LEA R12, P5, R20, R12, 0x2 ;  /* 0x0000000c140c2211 */ /* 0x001fc400078a10ff */
[----:B------:R-:W-:Y:S02]  /*0cf0*/  @P1 IADD3 R19, P6, PT, R21, UR5, RZ ;  /* 0x0000000515131c10 */ /* 0x000fe4000ffde0ff */
[----:B------:R-:W-:Y:S02]  /*0d00*/  @P2 LEA.HI.X R11, R11, UR19, R24, 0x2, P4 ;  /* 0x000000130b0b2c11 */ /* 0x000fe4000a0f1418 */
[----:B------:R-:W-:Y:S02]  /*0d10*/  @P2 LEA.HI.X R13, R20, R13, R22, 0x2, P5 ;  /* 0x0000000d140d2211 */ /* 0x000fe400028f1416 */
[----:B------:R-:W-:Y:S02]  /*0d20*/  @P1 LEA.HI.X.SX32 R20, R21, R4, 0x1, P6 ;  /* 0x0000000415141211 */ /* 0x000fe400030f0eff */
[----:B-1----:R-:W-:Y:S01]  /*0d30*/  @P1 LEA R14, P4, R19, R14, 0x2 ;  /* 0x0000000e130e1211 */ /* 0x002fe200078810ff */
[----:B------:R-:W4:Y:S01]  /*0d40*/  @P2 LDG.E.CONSTANT R11, desc[UR16][R10.64] ;  /* 0x000000100a0b2981 */ /* 0x000f22000c1e9900 */
[----:B------:R-:W-:-:S02]  /*0d50*/  @P0 IADD3 R18, P5, PT, R23, UR5, RZ ;  /* 0x0000000517120c10 */ /* 0x000fc4000ffbe0ff */
[----:B------:R-:W-:Y:S01]  /*0d60*/  @P1 LEA.HI.X R15, R19, R15, R20, 0x2, P4 ;  /* 0x0000000f130f1211 */ /* 0x000fe200020f1414 */
[----:B------:R-:W4:Y:S01]  /*0d70*/  @P2 LDG.E.CONSTANT R12, desc[UR16][R12.64] ;  /* 0x000000100c0c2981 */ /* 0x000f22000c1e9900 */
[----:B------:R-:W-:-:S03]  /*0d80*/  @P0 LEA.HI.X.SX32 R23, R23, R4, 0x1, P5 ;  /* 0x0000000417170211 */ /* 0x000fc600028f0eff */
[----:B------:R-:W2:Y:S01]  /*0d90*/  @P3 LDG.E.CONSTANT R19, desc[UR16][R6.64] ;  /* 0x0000001006133981 */ /* 0x000ea2000c1e9900 */
[----:B---3--:R-:W-:-:S03]  /*0da0*/  @P0 LEA R8, P4, R18, R8, 0x2 ;  /* 0x0000000812080211 */ /* 0x008fc600078810ff */
[----:B------:R-:W3:Y:S01]  /*0db0*/  @P1 LDG.E.CONSTANT R14, desc[UR16][R14.64] ;  /* 0x000000100e0e1981 */ /* 0x000ee2000c1e9900 */
[----:B------:R-:W-:-:S03]  /*0dc0*/  @P0 LEA.HI.X R9, R18, R9, R23, 0x2, P4 ;  /* 0x0000000912090211 */ /* 0x000fc600020f1417 */
[----:B------:R-:W3:Y:S04]  /*0dd0*/  @P1 LDG.E.CONSTANT R21, desc[UR16][R6.64+-0x8] ;  /* 0xfffff81006151981 */ /* 0x000ee8000c1e9900 */
[----:B------:R-:W5:Y:S04]  /*0de0*/  @P0 LDG.E.CONSTANT R23, desc[UR16][R6.64+-0xc] ;  /* 0xfffff41006170981 */ /* 0x000f68000c1e9900 */
[----:B------:R-:W5:Y:S01]  /*0df0*/  @P0 LDG.E.CONSTANT R8, desc[UR16][R8.64] ;  /* 0x0000001008080981 */ /* 0x000f62000c1e9900 */
[----:B------:R-:W-:Y:S02]  /*0e00*/  VIADD R5, R5, 0x4 ;  /* 0x0000000405057836 */ /* 0x000fe40000000000 */
[----:B--2---:R-:W-:-:S04]  /*0e10*/  @P3 FFMA R2, R19, R17, R2 ;  /* 0x0000001113023223 */ /* 0x004fc80000000002 */
[----:B----4-:R-:W-:-:S04]  /*0e20*/  @P2 FFMA R2, R11, R12, R2 ;  /* 0x0000000c0b022223 */ /* 0x010fc80000000002 */
[----:B---3--:R-:W-:-:S04]  /*0e30*/  @P1 FFMA R2, R21, R14, R2 ;  /* 0x0000000e15021223 */ /* 0x008fc80000000002 */
[----:B-----5:R-:W-:-:S07]  /*0e40*/  @P0 FFMA R2, R23, R8, R2 ;  /* 0x0000000817020223 */ /* 0x020fce0000000002 */
.L_x_70:
[----:B------:R-:W-:Y:S04]  /*0e50*/  BSSY.RECONVERGENT B0, `(.L_x_69) ;  /* 0x000003c000007945 */ /* 0x000fe80003800200 */
[----:B------:R-:W-:Y:S05]  /*0e60*/  BRA.U !UP1, `(.L_x_71) ;  /* 0x0000000109e87547 */ /* 0x000fea000b800000 */
[----:B------:R-:W0:Y:S01]  /*0e70*/  LDC R14, c[0x0][0x3a4] ;  /* 0x0000e900ff0e7b82 */ /* 0x000e220000000800 */
[----:B------:R-:W-:Y:S01]  /*0e80*/  UISETP.NE.AND UP0, UPT, UR9, 0x1, UPT ;  /* 0x000000010900788c */ /* 0x000fe2000bf05270 */
[----:B0-----:R-:W-:-:S08]  /*0e90*/  LOP3.LUT P0, RZ, R14, 0x1, RZ, 0xc0, !PT ;  /* 0x000000010eff7812 */ /* 0x001fd0000780c0ff */
[----:B------:R-:W-:Y:S05]  /*0ea0*/  BRA.U !UP0, `(.L_x_72) ;  /* 0x0000000108907547 */ /* 0x000fea000b800000 */
[CC--:B------:R-:W-:Y:S01]  /*0eb0*/  ISETP.GE.AND P2, PT, R0.reuse, R5.reuse, PT ;  /* 0x000000050000720c */ /* 0x0c0fe20003f46270 */
[----:B------:R-:W0:Y:S01]  /*0ec0*/  LDC.64 R6, c[0x0][0x380] ;  /* 0x0000e000ff067b82 */ /* 0x000e220000000a00 */
[-C--:B------:R-:W-:Y:S02]  /*0ed0*/  ISETP.GT.AND P1, PT, R0, R5.reuse, PT ;  /* 0x000000050000720c */ /* 0x080fe40003f24270 */
[----:B------:R-:W-:-:S05]  /*0ee0*/  LOP3.LUT R21, RZ, R5, RZ, 0x33, !PT ;  /* 0x00000005ff157212 */ /* 0x000fca00078e33ff */
[----:B------:R-:W1:Y:S04]  /*0ef0*/  LDC.64 R12, c[0x0][0x388] ;  /* 0x0000e200ff0c7b82 */ /* 0x000e680000000a00 */
[----:B------:R-:W-:-:S04]  /*0f00*/  @P2 IMAD.IADD R16, R0, 0x1, -R5 ;  /* 0x0000000100102824 */ /* 0x000fc800078e0a05 */
[----:B------:R-:W2:Y:S01]  /*0f10*/  @P2 LDC R20, c[0x0][0x3a4] ;  /* 0x0000e900ff142b82 */ /* 0x000ea20000000800 */
[----:B------:R-:W-:-:S04]  /*0f20*/  @P2 IADD3 R18, P3, PT, R16, UR4, RZ ;  /* 0x0000000410122c10 */ /* 0x000fc8000ff7e0ff */
[----:B------:R-:W-:-:S03]  /*0f30*/  @P2 LEA.HI.X.SX32 R16, R16, R3, 0x1, P3 ;  /* 0x0000000310102211 */ /* 0x000fc600018f0eff */
[----:B------:R-:W3:Y:S01]  /*0f40*/  @P1 LDC R22, c[0x0][0x3a4] ;  /* 0x0000e900ff161b82 */ /* 0x000ee20000000800 */
[----:B0-----:R-:W-:-:S04]  /*0f50*/  @P2 LEA R6, P4, R18, R6, 0x2 ;  /* 0x0000000612062211 */ /* 0x001fc800078810ff */
[----:B------:R-:W-:Y:S01]  /*0f60*/  @P2 LEA.HI.X R7, R18, R7, R16, 0x2, P4 ;  /* 0x0000000712072211 */ /* 0x000fe200020f1410 */
[C---:B------:R-:W-:Y:S02]  /*0f70*/  @P1 IMAD.IADD R16, R21.reuse, 0x1, R0 ;  /* 0x0000000115101824 */ /* 0x040fe400078e0200 */
[----:B------:R-:W0:Y:S03]  /*0f80*/  LDC.64 R8, c[0x0][0x380] ;  /* 0x0000e000ff087b82 */ /* 0x000e260000000a00 */
[----:B------:R-:W4:Y:S05]  /*0f90*/  @P2 LDG.E.CONSTANT R7, desc[UR16][R6.64] ;  /* 0x0000001006072981 */ /* 0x000f2a000c1e9900 */
[----:B------:R-:W5:Y:S01]  /*0fa0*/  LDC.64 R10, c[0x0][0x388] ;  /* 0x0000e200ff0a7b82 */ /* 0x000f620000000a00 */
[----:B--2---:R-:W-:-:S05]  /*0fb0*/  @P2 IMAD.IADD R17, R21, 0x1, R20 ;  /* 0x0000000115112824 */ /* 0x004fca00078e0214 */
[----:B------:R-:W-:Y:S02]  /*0fc0*/  @P2 IADD3 R15, P3, PT, R17, UR5, RZ ;  /* 0x00000005110f2c10 */ /* 0x000fe4000ff7e0ff */
[----:B---3--:R-:W-:Y:S02]  /*0fd0*/  @P1 IADD3 R19, PT, PT, -R5, -0x2, R22 ;  /* 0xfffffffe05131810 */ /* 0x008fe40007ffe116 */
[----:B------:R-:W-:Y:S02]  /*0fe0*/  @P2 LEA.HI.X.SX32 R20, R17, R4, 0x1, P3 ;  /* 0x0000000411142211 */ /* 0x000fe400018f0eff */
[----:B-1----:R-:W-:Y:S02]  /*0ff0*/  @P2 LEA R12, P3, R15, R12, 0x2 ;  /* 0x0000000c0f0c2211 */ /* 0x002fe400078610ff */
[----:B------:R-:W-:Y:S02]  /*1000*/  @P1 IADD3 R18, P5, PT, R19, UR5, RZ ;  /* 0x0000000513121c10 */ /* 0x000fe4000ffbe0ff */
[----:B------:R-:W-:-:S02]  /*1010*/  @P1 IADD3 R17, P4, PT, R16, UR4, RZ ;  /* 0x0000000410111c10 */ /* 0x000fc4000ff9e0ff */
[----:B------:R-:W-:Y:S02]  /*1020*/  @P2 LEA.HI.X R13, R15, R13, R20, 0x2, P3 ;  /* 0x0000000d0f0d2211 */ /* 0x000fe400018f1414 */
[----:B------:R-:W-:Y:S02]  /*1030*/  @P1 LEA.HI.X.SX32 R19, R19, R4, 0x1, P5 ;  /* 0x0000000413131211 */ /* 0x000fe400028f0eff */
[----:B------:R-:W-:Y:S01]  /*1040*/  @P1 LEA.HI.X.SX32 R16, R16, R3, 0x1, P4 ;  /* 0x0000000310101211 */ /* 0x000fe200020f0eff */
[----:B------:R-:W4:Y:S01]  /*1050*/  @P2 LDG.E.CONSTANT R12, desc[UR16][R12.64] ;  /* 0x000000100c0c2981 */ /* 0x000f22000c1e9900 */
[C---:B0-----:R-:W-:Y:S02]  /*1060*/  @P1 LEA R8, P3, R17.reuse, R8, 0x2 ;  /* 0x0000000811081211 */ /* 0x041fe400078610ff */
[----:B-----5:R-:W-:Y:S02]  /*1070*/  @P1 LEA R10, P5, R18, R10, 0x2 ;  /* 0x0000000a120a1211 */ /* 0x020fe400078a10ff */
[----:B------:R-:W-:-:S02]  /*1080*/  @P1 LEA.HI.X R9, R17, R9, R16, 0x2, P3 ;  /* 0x0000000911091211 */ /* 0x000fc400018f1410 */
[----:B------:R-:W-:-:S04]  /*1090*/  @P1 LEA.HI.X R11, R18, R11, R19, 0x2, P5 ;  /* 0x0000000b120b1211 */ /* 0x000fc800028f1413 */
[----:B------:R-:W2:Y:S04]  /*10a0*/  @P1 LDG.E.CONSTANT R9, desc[UR16][R8.64] ;  /* 0x0000001008091981 */ /* 0x000ea8000c1e9900 */
[----:B------:R-:W2:Y:S01]  /*10b0*/  @P1 LDG.E.CONSTANT R10, desc[UR16][R10.64] ;  /* 0x000000100a0a1981 */ /* 0x000ea2000c1e9900 */
[----:B------:R-:W-:Y:S02]  /*10c0*/  VIADD R5, R5, 0x2 ;  /* 0x0000000205057836 */ /* 0x000fe40000000000 */
[----:B----4-:R-:W-:-:S04]  /*10d0*/  @P2 FFMA R2, R7, R12, R2 ;  /* 0x0000000c07022223 */ /* 0x010fc80000000002 */
[----:B--2---:R-:W-:-:S07]  /*10e0*/  @P1 FFMA R2, R9, R10, R2 ;  /* 0x0000000a09021223 */ /* 0x004fce0000000002 */
.L_x_72:
[----:B------:R-:W-:Y:S05]  /*10f0*/  @!P0 BRA `(.L_x_71) ;  /* 0x0000000000448947 */ /* 0x000fea0003800000 */
[----:B------:R-:W-:-:S13]  /*1100*/  ISETP.GE.AND P0, PT, R0, R5, PT ;  /* 0x000000050000720c */ /* 0x000fda0003f06270 */
[----:B------:R-:W-:Y:S05]  /*1110*/  @!P0 BRA `(.L_x_71) ;  /* 0x00000000003c8947 */ /* 0x000fea0003800000 */
[----:B------:R-:W0:Y:S01]  /*1120*/  LDCU.128 UR20, c[0x0][0x380] ;  /* 0x00007000ff1477ac */ /* 0x000e220008000c00 */
[----:B------:R-:W-:Y:S01]  /*1130*/  LOP3.LUT R7, RZ, R5, RZ, 0x33, !PT ;  /* 0x00000005ff077212 */ /* 0x000fe200078e33ff */
[----:B------:R-:W-:-:S04]  /*1140*/  IMAD.IADD R6, R0, 0x1, -R5 ;  /* 0x0000000100067824 */ /* 0x000fc800078e0a05 */
[----:B------:R-:W-:Y:S01]  /*1150*/  IMAD.IADD R5, R7, 0x1, R14 ;  /* 0x0000000107057824 */ /* 0x000fe200078e020e */
[----:B------:R-:W-:-:S04]  /*1160*/  IADD3 R7, P0, PT, R6, UR4, RZ ;  /* 0x0000000406077c10 */ /* 0x000fc8000ff1e0ff */
[C---:B------:R-:W-:Y:S02]  /*1170*/  IADD3 R8, P1, PT, R5.reuse, UR5, RZ ;  /* 0x0000000505087c10 */ /* 0x040fe4000ff3e0ff */
[----:B------:R-:W-:Y:S02]  /*1180*/  LEA.HI.X.SX32 R10, R6, R3, 0x1, P0 ;  /* 0x00000003060a7211 */ /* 0x000fe400000f0eff */
[----:B------:R-:W-:Y:S02]  /*1190*/  LEA.HI.X.SX32 R5, R5, R4, 0x1, P1 ;  /* 0x0000000405057211 */ /* 0x000fe400008f0eff */
[C---:B0-----:R-:W-:Y:S02]  /*11a0*/  LEA R6, P0, R7.reuse, UR20, 0x2 ;  /* 0x0000001407067c11 */ /* 0x041fe4000f8010ff */
[----:B------:R-:W-:Y:S02]  /*11b0*/  LEA R4, P1, R8, UR22, 0x2 ;  /* 0x0000001608047c11 */ /* 0x000fe4000f8210ff */
[----:B------:R-:W-:-:S02]  /*11c0*/  LEA.HI.X R7, R7, UR21, R10, 0x2, P0 ;  /* 0x0000001507077c11 */ /* 0x000fc400080f140a */
[----:B------:R-:W-:-:S04]  /*11d0*/  LEA.HI.X R5, R8, UR23, R5, 0x2, P1 ;  /* 0x0000001708057c11 */ /* 0x000fc800088f1405 */
[----:B------:R-:W2:Y:S04]  /*11e0*/  LDG.E.CONSTANT R7, desc[UR16][R6.64] ;  /* 0x0000001006077981 */ /* 0x000ea8000c1e9900 */
[----:B------:R-:W2:Y:S02]  /*11f0*/  LDG.E.CONSTANT R4, desc[UR16][R4.64] ;  /* 0x0000001004047981 */ /* 0x000ea4000c1e9900 */
[----:B--2---:R-:W-:-:S07]  /*1200*/  FFMA R2, R7, R4, R2 ;  /* 0x0000000407027223 */ /* 0x004fce0000000002 */
.L_x_71:
[----:B------:R-:W-:Y:S05]  /*1210*/  BSYNC.RECONVERGENT B0 ;  /* 0x0000000000007941 */ /* 0x000fea0003800200 */
.L_x_69:
[----:B------:R-:W0:Y:S01]  /*1220*/  LDC.64 R4, c[0x0][0x390] ;  /* 0x0000e400ff047b82 */ /* 0x000e220000000a00 */
[----:B------:R-:W1:Y:S01]  /*1230*/  LDCU UR7, c[0x0][0x3a0] ;  /* 0x00007400ff0777ac */ /* 0x000e620008000800 */
[C---:B------:R-:W-:Y:S02]  /*1240*/  VIADD R3, R0.reuse, UR4 ;  /* 0x0000000400037c36 */ /* 0x040fe40008000000 */
[----:B------:R-:W-:-:S05]  /*1250*/  VIADD R0, R0, UR15 ;  /* 0x0000000f00007c36 */ /* 0x000fca0008000000 */
[----:B-1----:R-:W-:Y:S01]  /*1260*/  ISETP.GE.AND P0, PT, R0, UR7, PT ;  /* 0x0000000700007c0c */ /* 0x002fe2000bf06270 */
[----:B0-----:R-:W-:-:S05]  /*1270*/  IMAD.WIDE R4, R3, 0x4, R4 ;  /* 0x0000000403047825 */ /* 0x001fca00078e0204 */
[----:B------:R0:W-:Y:S07]  /*1280*/  STG.E desc[UR16][R4.64], R2 ;  /* 0x0000000204007986 */ /* 0x0001ee000c101910 */
[----:B------:R-:W-:Y:S05]  /*1290*/  @!P0 BRA `(.L_x_73) ;  /* 0xffffffec00cc8947 */ /* 0x000fea000383ffff */
[----:B------:R-:W-:Y:S05]  /*12a0*/  EXIT ;  /* 0x000000000000794d */ /* 0x000fea0003800000 */
.L_x_74:
        /* <DEDUP_REMOVED lines=13> */
.L_x_80:


//--------------------- .nv.shared._Z10conv_1d_k3PKfS0_Pfiiii --------------------------
	.section	.nv.shared._Z10conv_1d_k3PKfS0_Pfiiii,"aw",@nobits
	.sectionflags	@""
	.align	16
	.zero		1024


//--------------------- .nv.shared.reserved.0     --------------------------
	.section	.nv.shared.reserved.0,"aw",@nobits
	.weak		__nv_reservedSMEM_offset_0_alias
	.size		__nv_reservedSMEM_offset_0_alias, 0, 64
	.other		__nv_reservedSMEM_offset_0_alias,@"STO_CUDA_RESERVED_SHARED STV_DEFAULT"
__nv_reservedSMEM_offset_0_alias:
	.zero		0
	.zero		64


//--------------------- .nv.shared._Z16conv_1d_reg_tilePKfS0_Pfiiii --------------------------
	.section	.nv.shared._Z16conv_1d_reg_tilePKfS0_Pfiiii,"aw",@nobits
	.sectionflags	@""
	.align	16
	.zero		1024


//--------------------- .nv.shared._Z18conv_1d_vectorizedPKfS0_Pfiiii --------------------------
	.section	.nv.shared._Z18conv_1d_vectorizedPKfS0_Pfiiii,"aw",@nobits
	.sectionflags	@""
	.align	16
	.zero		1024


//--------------------- .nv.shared._Z12conv_1d_cmemPKfS0_Pfiiii --------------------------
	.section	.nv.shared._Z12conv_1d_cmemPKfS0_Pfiiii,"aw",@nobits
	.sectionflags	@""
	.align	16
	.zero		1024


//--------------------- .nv.shared._Z17conv_1d_shmem_allPKfS0_Pfiiii --------------------------
	.section	.nv.shared._Z17conv_1d_shmem_allPKfS0_Pfiiii,"aw",@nobits
	.sectionflags	@""
	.align	16
	.zero		1024


//--------------------- .nv.shared._Z7conv_1dPKfS0_Pfiiii --------------------------
	.section	.nv.shared._Z7conv_1dPKfS0_Pfiiii,"aw",@nobits
	.sectionflags	@""
	.align	16
	.zero		1024


//--------------------- .nv.constant0._Z10conv_1d_k3PKfS0_Pfiiii --------------------------
	.section	.nv.constant0._Z10conv_1d_k3PKfS0_Pfiiii,"a",@progbits
	.sectionflags	@""
	.align	4
.nv.constant0._Z10conv_1d_k3PKfS0_Pfiiii:
	.zero		936


//--------------------- .nv.constant0._Z16conv_1d_reg_tilePKfS0_Pfiiii --------------------------
	.section	.nv.constant0._Z16conv_1d_reg_tilePKfS0_Pfiiii,"a",@progbits
	.sectionflags	@""
	.align	4
.nv.constant0._Z16conv_1d_reg_tilePKfS0_Pfiiii:
	.zero		936


//--------------------- .nv.constant0._Z18conv_1d_vectorizedPKfS0_Pfiiii --------------------------
	.section	.nv.constant0._Z18conv_1d_vectorizedPKfS0_Pfiiii,"a",@progbits
	.sectionflags	@""
	.align	4
.nv.constant0._Z18conv_1d_vectorizedPKfS0_Pfiiii:
	.zero		936


//--------------------- .nv.constant0._Z12conv_1d_cmemPKfS0_Pfiiii --------------------------
	.section	.nv.constant0._Z12conv_1d_cmemPKfS0_Pfiiii,"a",@progbits
	.sectionflags	@""
	.align	4
.nv.constant0._Z12conv_1d_cmemPKfS0_Pfiiii:
	.zero		936


//--------------------- .nv.constant0._Z17conv_1d_shmem_allPKfS0_Pfiiii --------------------------
	.section	.nv.constant0._Z17conv_1d_shmem_allPKfS0_Pfiiii,"a",@progbits
	.sectionflags	@""
	.align	4
.nv.constant0._Z17conv_1d_shmem_allPKfS0_Pfiiii:
	.zero		936


//--------------------- .nv.constant0._Z7conv_1dPKfS0_Pfiiii --------------------------
	.section	.nv.constant0._Z7conv_1dPKfS0_Pfiiii,"a",@progbits
	.sectionflags	@""
	.align	4
.nv.constant0._Z7conv_1dPKfS0_Pfiiii:
	.zero		936


//--------------------- SYMBOLS --------------------------

	.type		.nv.reservedSmem.offset0,@object
	.size		.nv.reservedSmem.offset0,0x4
	.type		.nv.reservedSmem.cap,@object
	.size		.nv.reservedSmem.cap,0x4
